	.target	sm_90a

	.elftype	@"ET_EXEC"


//--------------------- .note.nv.tkinfo           --------------------------
	.section	.note.nv.tkinfo,"",@"SHT_NOTE"
	.sectionflags	@"SHF_NOTE_NV_TKINFO"
	.tkinfo
        /*0018*/ 	.word	0x00000002
        /*0030*/ 	.string	""
        /*0030*/ 	.string	"ptxas"
        /*0030*/ 	.string	"Cuda compilation tools, release 13.0, V13.0.88"
        /*0030*/ 	.string	"Build cuda_13.0.r13.0/compiler.36424714_0"
        /*0030*/ 	.string	"-arch sm_90a -m 64 "



//--------------------- .note.nv.cuinfo           --------------------------
	.section	.note.nv.cuinfo,"",@"SHT_NOTE"
	.sectionflags	@"SHF_NOTE_NV_CUINFO"
        /*0018*/ 	.short	0x0002
        /*001a*/ 	.short	0x005a
        /*001c*/ 	.short	0x0082
	.zero		2


//--------------------- .nv.info                  --------------------------
	.section	.nv.info,"",@"SHT_CUDA_INFO"
	.align	4


	//----- nvinfo : EIATTR_REGCOUNT
	.align		4
        /*0000*/ 	.byte	0x04, 0x2f
        /*0002*/ 	.short	(.L_16 - .L_15)
	.align		4
.L_15:
        /*0004*/ 	.word	index@(_ZN7cutlass13device_kernelINS_4fmha6kernel13FmhaKernelTmaINS1_10collective15FmhaMainloopTmaINS_10bfloat16_tEfN4cute5tupleIJNS7_1CILi64EEESA_NS9_ILi192EEEEEENS4_12CausalFusionEJEEENS4_15FmhaFwdEpilogueIS6_fNS8_IJSA_SB_SA_EEEEEJEEEEEvNT_6ParamsE)
        /*0008*/ 	.word	0x000000bd


	//----- nvinfo : EIATTR_FRAME_SIZE
	.align		4
.L_16:
        /*000c*/ 	.byte	0x04, 0x11
        /*000e*/ 	.short	(.L_18 - .L_17)
	.align		4
.L_17:
        /*0010*/ 	.word	index@($__internal_0_$__cuda_sm20_rcp_rn_f32_slowpath)
        /*0014*/ 	.word	0x00000000


	//----- nvinfo : EIATTR_FRAME_SIZE
	.align		4
.L_18:
        /*0018*/ 	.byte	0x04, 0x11
        /*001a*/ 	.short	(.L_20 - .L_19)
	.align		4
.L_19:
        /*001c*/ 	.word	index@(_ZN7cutlass13device_kernelINS_4fmha6kernel13FmhaKernelTmaINS1_10collective15FmhaMainloopTmaINS_10bfloat16_tEfN4cute5tupleIJNS7_1CILi64EEESA_NS9_ILi192EEEEEENS4_12CausalFusionEJEEENS4_15FmhaFwdEpilogueIS6_fNS8_IJSA_SB_SA_EEEEEJEEEEEvNT_6ParamsE)
        /*0020*/ 	.word	0x00000000


	//----- nvinfo : EIATTR_MIN_STACK_SIZE
	.align		4
.L_20:
        /*0024*/ 	.byte	0x04, 0x12
        /*0026*/ 	.short	(.L_22 - .L_21)
	.align		4
.L_21:
        /*0028*/ 	.word	index@(_ZN7cutlass13device_kernelINS_4fmha6kernel13FmhaKernelTmaINS1_10collective15FmhaMainloopTmaINS_10bfloat16_tEfN4cute5tupleIJNS7_1CILi64EEESA_NS9_ILi192EEEEEENS4_12CausalFusionEJEEENS4_15FmhaFwdEpilogueIS6_fNS8_IJSA_SB_SA_EEEEEJEEEEEvNT_6ParamsE)
        /*002c*/ 	.word	0x00000000
.L_22:


//--------------------- .nv.compat                --------------------------
	.section	.nv.compat,"",@"SHT_CUDA_COMPAT_INFO"
	.align	4
        /*0000*/ 	.byte	0x02, 0x09, 0x01, 0x00, 0x02, 0x02, 0x04, 0x00, 0x02, 0x05, 0x05, 0x00, 0x03, 0x07, 0x01, 0x01
        /*0010*/ 	.byte	0x02, 0x03, 0x01, 0x00, 0x02, 0x06, 0x01, 0x00, 0x04, 0x0b, 0x08, 0x00, 0x00, 0x00, 0x00, 0x00
        /*0020*/ 	.byte	0x00, 0x00, 0x00, 0x00


//--------------------- .nv.info._ZN7cutlass13device_kernelINS_4fmha6kernel13FmhaKernelTmaINS1_10collective15FmhaMainloopTmaINS_10bfloat16_tEfN4cute5tupleIJNS7_1CILi64EEESA_NS9_ILi192EEEEEENS4_12CausalFusionEJEEENS4_15FmhaFwdEpilogueIS6_fNS8_IJSA_SB_SA_EEEEEJEEEEEvNT_6ParamsE --------------------------
	.section	.nv.info._ZN7cutlass13device_kernelINS_4fmha6kernel13FmhaKernelTmaINS1_10collective15FmhaMainloopTmaINS_10bfloat16_tEfN4cute5tupleIJNS7_1CILi64EEESA_NS9_ILi192EEEEEENS4_12CausalFusionEJEEENS4_15FmhaFwdEpilogueIS6_fNS8_IJSA_SB_SA_EEEEEJEEEEEvNT_6ParamsE,"",@"SHT_CUDA_INFO"
	.sectionflags	@""
	.align	4


	//----- nvinfo : EIATTR_CUDA_API_VERSION
	.align		4
        /*0000*/ 	.byte	0x04, 0x37
        /*0002*/ 	.short	(.L_24 - .L_23)
.L_23:
        /*0004*/ 	.word	0x00000082


	//----- nvinfo : EIATTR_KPARAM_INFO
	.align		4
.L_24:
        /*0008*/ 	.byte	0x04, 0x17
        /*000a*/ 	.short	(.L_26 - .L_25)
.L_25:
        /*000c*/ 	.word	0x00000000
        /*0010*/ 	.short	0x0000
        /*0012*/ 	.short	0x0070
        /*0014*/ 	.byte	0x00, 0xf0, 0x01, 0x20


	//----- nvinfo : EIATTR_SPARSE_MMA_MASK
	.align		4
.L_26:
        /*0018*/ 	.byte	0x03, 0x50
        /*001a*/ 	.short	0x0000


	//----- nvinfo : EIATTR_MAXREG_COUNT
	.align		4
        /*001c*/ 	.byte	0x03, 0x1b
        /*001e*/ 	.short	0x00ff


	//----- nvinfo : EIATTR_NUM_BARRIERS
	.align		4
        /*0020*/ 	.byte	0x02, 0x4c
        /*0022*/ 	.byte	0x02
	.zero		1


	//----- nvinfo : EIATTR_EXTERNS
	.align		4
        /*0024*/ 	.byte	0x04, 0x0f
        /*0026*/ 	.short	(.L_28 - .L_27)


	//   ....[0]....
	.align		4
.L_27:
        /*0028*/ 	.word	index@(__assertfail)


	//----- nvinfo : EIATTR_MERCURY_ISA_VERSION
	.align		4
.L_28:
        /*002c*/ 	.byte	0x03, 0x5f
        /*002e*/ 	.short	0x0101


	//----- nvinfo : EIATTR_COOP_GROUP_MASK_REGIDS
	.align		4
        /*0030*/ 	.byte	0x04, 0x29
        /*0032*/ 	.short	(.L_30 - .L_29)


	//   ....[0]....
.L_29:
        /*0034*/ 	.word	0xffffffff


	//   ....[1]....
        /*0038*/ 	.word	0xffffffff


	//   ....[2]....
        /*003c*/ 	.word	0xffffffff


	//   ....[3]....
        /*0040*/ 	.word	0xffffffff


	//   ....[4]....
        /*0044*/ 	.word	0xffffffff


	//   ....[5]....
        /*0048*/ 	.word	0xffffffff


	//   ....[6]....
        /*004c*/ 	.word	0xffffffff


	//   ....[7]....
        /*0050*/ 	.word	0xffffffff


	//   ....[8]....
        /*0054*/ 	.word	0xffffffff


	//   ....[9]....
        /*0058*/ 	.word	0xffffffff


	//   ....[10]....
        /*005c*/ 	.word	0xffffffff


	//   ....[11]....
        /*0060*/ 	.word	0xffffffff


	//   ....[12]....
        /*0064*/ 	.word	0xffffffff


	//   ....[13]....
        /*0068*/ 	.word	0xffffffff


	//   ....[14]....
        /*006c*/ 	.word	0xffffffff


	//   ....[15]....
        /*0070*/ 	.word	0xffffffff


	//   ....[16]....
        /*0074*/ 	.word	0xffffffff


	//   ....[17]....
        /*0078*/ 	.word	0xffffffff


	//   ....[18]....
        /*007c*/ 	.word	0xffffffff


	//   ....[19]....
        /*0080*/ 	.word	0xffffffff


	//   ....[20]....
        /*0084*/ 	.word	0xffffffff


	//----- nvinfo : EIATTR_COOP_GROUP_INSTR_OFFSETS
	.align		4
.L_30:
        /*0088*/ 	.byte	0x04, 0x28
        /*008a*/ 	.short	(.L_32 - .L_31)


	//   ....[0]....
.L_31:
        /*008c*/ 	.word	0x00000050


	//   ....[1]....
        /*0090*/ 	.word	0x00000140


	//   ....[2]....
        /*0094*/ 	.word	0x00000270


	//   ....[3]....
        /*0098*/ 	.word	0x00000410


	//   ....[4]....
        /*009c*/ 	.word	0x000005c0


	//   ....[5]....
        /*00a0*/ 	.word	0x000025b0


	//   ....[6]....
        /*00a4*/ 	.word	0x000026a0


	//   ....[7]....
        /*00a8*/ 	.word	0x00002750


	//   ....[8]....
        /*00ac*/ 	.word	0x00002860


	//   ....[9]....
        /*00b0*/ 	.word	0x000044e0


	//   ....[10]....
        /*00b4*/ 	.word	0x000044f0


	//   ....[11]....
        /*00b8*/ 	.word	0x00004520


	//   ....[12]....
        /*00bc*/ 	.word	0x00004530


	//   ....[13]....
        /*00c0*/ 	.word	0x000071c0


	//   ....[14]....
        /*00c4*/ 	.word	0x000071d0


	//   ....[15]....
        /*00c8*/ 	.word	0x00007200


	//   ....[16]....
        /*00cc*/ 	.word	0x00007210


	//   ....[17]....
        /*00d0*/ 	.word	0x00008e10


	//   ....[18]....
        /*00d4*/ 	.word	0x00008e50


	//   ....[19]....
        /*00d8*/ 	.word	0x00008e90


	//   ....[20]....
        /*00dc*/ 	.word	0x00008ea0


	//----- nvinfo : EIATTR_SYSCALL_OFFSETS
	.align		4
.L_32:
        /*00e0*/ 	.byte	0x04, 0x46
        /*00e2*/ 	.short	(.L_34 - .L_33)


	//   ....[0]....
.L_33:
        /*00e4*/ 	.word	0x00009bd0


	//   ....[1]....
        /*00e8*/ 	.word	0x00009cf0


	//----- nvinfo : EIATTR_MBARRIER_INSTR_OFFSETS
	.align		4
.L_34:
        /*00ec*/ 	.byte	0x04, 0x39
        /*00ee*/ 	.short	(.L_36 - .L_35)


	//   ....[0]....
.L_35:
        /*00f0*/ 	.word	0x00000240
        /*00f4*/ 	.word	0x000000ff
        /*00f8*/ 	.word	0x0001e040
        /*00fc*/ 	.short	0x0100
        /*00fe*/ 	.byte	0x08
	.zero		1


	//   ....[1]....
        /*0100*/ 	.word	0x00000250
        /*0104*/ 	.word	0x000000ff
        /*0108*/ 	.word	0x0001e048
        /*010c*/ 	.short	0x0100
        /*010e*/ 	.byte	0x08
	.zero		1


	//   ....[2]....
        /*0110*/ 	.word	0x00000380
        /*0114*/ 	.word	0x000000ff
        /*0118*/ 	.word	0x0001e000
        /*011c*/ 	.short	0x0100
        /*011e*/ 	.byte	0x08
	.zero		1


	//   ....[3]....
        /*0120*/ 	.word	0x00000390
        /*0124*/ 	.word	0x000000ff
        /*0128*/ 	.word	0x0001e020
        /*012c*/ 	.short	0x0100
        /*012e*/ 	.byte	0x08
	.zero		1


	//   ....[4]....
        /*0130*/ 	.word	0x000003a0
        /*0134*/ 	.word	0x000000ff
        /*0138*/ 	.word	0x0001e008
        /*013c*/ 	.short	0x0100
        /*013e*/ 	.byte	0x08
	.zero		1


	//   ....[5]....
        /*0140*/ 	.word	0x000003b0
        /*0144*/ 	.word	0x000000ff
        /*0148*/ 	.word	0x0001e028
        /*014c*/ 	.short	0x0100
        /*014e*/ 	.byte	0x08
	.zero		1


	//   ....[6]....
        /*0150*/ 	.word	0x000003c0
        /*0154*/ 	.word	0x000000ff
        /*0158*/ 	.word	0x0001e010
        /*015c*/ 	.short	0x0100
        /*015e*/ 	.byte	0x08
	.zero		1


	//   ....[7]....
        /*0160*/ 	.word	0x000003d0
        /*0164*/ 	.word	0x000000ff
        /*0168*/ 	.word	0x0001e030
        /*016c*/ 	.short	0x0100
        /*016e*/ 	.byte	0x08
	.zero		1


	//   ....[8]....
        /*0170*/ 	.word	0x000003e0
        /*0174*/ 	.word	0x000000ff
        /*0178*/ 	.word	0x0001e018
        /*017c*/ 	.short	0x0100
        /*017e*/ 	.byte	0x08
	.zero		1


	//   ....[9]....
        /*0180*/ 	.word	0x000003f0
        /*0184*/ 	.word	0x000000ff
        /*0188*/ 	.word	0x0001e038
        /*018c*/ 	.short	0x0100
        /*018e*/ 	.byte	0x08
	.zero		1


	//   ....[10]....
        /*0190*/ 	.word	0x00000520
        /*0194*/ 	.word	0x000000ff
        /*0198*/ 	.word	0x0001e050
        /*019c*/ 	.short	0x0100
        /*019e*/ 	.byte	0x08
	.zero		1


	//   ....[11]....
        /*01a0*/ 	.word	0x00000530
        /*01a4*/ 	.word	0x000000ff
        /*01a8*/ 	.word	0x0001e070
        /*01ac*/ 	.short	0x0100
        /*01ae*/ 	.byte	0x08
	.zero		1


	//   ....[12]....
        /*01b0*/ 	.word	0x00000540
        /*01b4*/ 	.word	0x000000ff
        /*01b8*/ 	.word	0x0001e058
        /*01bc*/ 	.short	0x0100
        /*01be*/ 	.byte	0x08
	.zero		1


	//   ....[13]....
        /*01c0*/ 	.word	0x00000550
        /*01c4*/ 	.word	0x000000ff
        /*01c8*/ 	.word	0x0001e078
        /*01cc*/ 	.short	0x0100
        /*01ce*/ 	.byte	0x08
	.zero		1


	//   ....[14]....
        /*01d0*/ 	.word	0x00000560
        /*01d4*/ 	.word	0x000000ff
        /*01d8*/ 	.word	0x0001e060
        /*01dc*/ 	.short	0x0100
        /*01de*/ 	.byte	0x08
	.zero		1


	//   ....[15]....
        /*01e0*/ 	.word	0x00000570
        /*01e4*/ 	.word	0x000000ff
        /*01e8*/ 	.word	0x0001e080
        /*01ec*/ 	.short	0x0100
        /*01ee*/ 	.byte	0x08
	.zero		1


	//   ....[16]....
        /*01f0*/ 	.word	0x00000580
        /*01f4*/ 	.word	0x000000ff
        /*01f8*/ 	.word	0x0001e068
        /*01fc*/ 	.short	0x0100
        /*01fe*/ 	.byte	0x08
	.zero		1


	//   ....[17]....
        /*0200*/ 	.word	0x00000590
        /*0204*/ 	.word	0x000000ff
        /*0208*/ 	.word	0x0001e088
        /*020c*/ 	.short	0x0100
        /*020e*/ 	.byte	0x08
	.zero		1


	//   ....[18]....
        /*0210*/ 	.word	0x000007a0
        /*0214*/ 	.word	0x00000004
        /*0218*/ 	.word	0x0001e048
        /*021c*/ 	.short	0x010a
        /*021e*/ 	.byte	0x3f
	.zero		1


	//   ....[19]....
        /*0220*/ 	.word	0x00000af0
        /*0224*/ 	.word	0x00000004
        /*0228*/ 	.word	0x0001e020
        /*022c*/ 	.short	0x010a
        /*022e*/ 	.byte	0x3f
	.zero		1


	//   ....[20]....
        /*0230*/ 	.word	0x00000db0
        /*0234*/ 	.word	0x00000004
        /*0238*/ 	.word	0x0001e020
        /*023c*/ 	.short	0x010a
        /*023e*/ 	.byte	0x3f
	.zero		1


	//   ....[21]....
        /*0240*/ 	.word	0x000010c0
        /*0244*/ 	.word	0x00000005
        /*0248*/ 	.word	0x0001e020
        /*024c*/ 	.short	0x010a
        /*024e*/ 	.byte	0x3f
	.zero		1


	//   ....[22]....
        /*0250*/ 	.word	0x000013e0
        /*0254*/ 	.word	0x0000000c
        /*0258*/ 	.word	0x0001e020
        /*025c*/ 	.short	0x010a
        /*025e*/ 	.byte	0x3f
	.zero		1


	//   ....[23]....
        /*0260*/ 	.word	0x00001740
        /*0264*/ 	.word	0x00000010
        /*0268*/ 	.word	0x0001e040
        /*026c*/ 	.short	0x010a
        /*026e*/ 	.byte	0x3f
	.zero		1


	//   ....[24]....
        /*0270*/ 	.word	0x00001820
        /*0274*/ 	.word	0x00000010
        /*0278*/ 	.word	0x0001e000
        /*027c*/ 	.short	0x010a
        /*027e*/ 	.byte	0x3f
	.zero		1


	//   ....[25]....
        /*0280*/ 	.word	0x000036f0
        /*0284*/ 	.word	0x00000010
        /*0288*/ 	.word	0x0001e008
        /*028c*/ 	.short	0x010a
        /*028e*/ 	.byte	0x3f
	.zero		1


	//   ....[26]....
        /*0290*/ 	.word	0x000038d0
        /*0294*/ 	.word	0x00000078
        /*0298*/ 	.word	0x00000000
        /*029c*/ 	.short	0x0101
        /*029e*/ 	.byte	0x3f
	.zero		1


	//   ....[27]....
        /*02a0*/ 	.word	0x00003990
        /*02a4*/ 	.word	0x00000079
        /*02a8*/ 	.word	0x0001e000
        /*02ac*/ 	.short	0x010a
        /*02ae*/ 	.byte	0x3f
	.zero		1


	//   ....[28]....
        /*02b0*/ 	.word	0x00003fb0
        /*02b4*/ 	.word	0x0000009e
        /*02b8*/ 	.word	0x0001e020
        /*02bc*/ 	.short	0x010a
        /*02be*/ 	.byte	0x3f
	.zero		1


	//   ....[29]....
        /*02c0*/ 	.word	0x00004600
        /*02c4*/ 	.word	0x000000a6
        /*02c8*/ 	.word	0x00000000
        /*02cc*/ 	.short	0x0101
        /*02ce*/ 	.byte	0x3f
	.zero		1


	//   ....[30]....
        /*02d0*/ 	.word	0x00004cd0
        /*02d4*/ 	.word	0x000000a9
        /*02d8*/ 	.word	0x0001e000
        /*02dc*/ 	.short	0x010a
        /*02de*/ 	.byte	0x3f
	.zero		1


	//   ....[31]....
        /*02e0*/ 	.word	0x00005c50
        /*02e4*/ 	.word	0x00000078
        /*02e8*/ 	.word	0x00000000
        /*02ec*/ 	.short	0x0101
        /*02ee*/ 	.byte	0x3f
	.zero		1


	//   ....[32]....
        /*02f0*/ 	.word	0x00005cf0
        /*02f4*/ 	.word	0x00000078
        /*02f8*/ 	.word	0x0001e020
        /*02fc*/ 	.short	0x010a
        /*02fe*/ 	.byte	0x3f
	.zero		1


	//   ....[33]....
        /*0300*/ 	.word	0x000060a0
        /*0304*/ 	.word	0x00000079
        /*0308*/ 	.word	0x0001e000
        /*030c*/ 	.short	0x010a
        /*030e*/ 	.byte	0x3f
	.zero		1


	//   ....[34]....
        /*0310*/ 	.word	0x000067a0
        /*0314*/ 	.word	0x0000009e
        /*0318*/ 	.word	0x0001e020
        /*031c*/ 	.short	0x010a
        /*031e*/ 	.byte	0x3f
	.zero		1


	//   ....[35]....
        /*0320*/ 	.word	0x00007350
        /*0324*/ 	.word	0x00000097
        /*0328*/ 	.word	0x00000000
        /*032c*/ 	.short	0x0101
        /*032e*/ 	.byte	0x3f
	.zero		1


	//   ....[36]....
        /*0330*/ 	.word	0x00007a00
        /*0334*/ 	.word	0x00000009
        /*0338*/ 	.word	0x0001e000
        /*033c*/ 	.short	0x010a
        /*033e*/ 	.byte	0x3f
	.zero		1


	//   ....[37]....
        /*0340*/ 	.word	0x00008990
        /*0344*/ 	.word	0x00000008
        /*0348*/ 	.word	0x00000000
        /*034c*/ 	.short	0x0101
        /*034e*/ 	.byte	0x3f
	.zero		1


	//   ....[38]....
        /*0350*/ 	.word	0x00008a10
        /*0354*/ 	.word	0x00000008
        /*0358*/ 	.word	0x0001e020
        /*035c*/ 	.short	0x010a
        /*035e*/ 	.byte	0x3f
	.zero		1


	//----- nvinfo : EIATTR_NUM_MBARRIERS
	.align		4
.L_36:
        /*0360*/ 	.byte	0x03, 0x38
        /*0362*/ 	.short	0x0012


	//----- nvinfo : EIATTR_EXIT_INSTR_OFFSETS
	.align		4
        /*0364*/ 	.byte	0x04, 0x1c
        /*0366*/ 	.short	(.L_38 - .L_37)


	//   ....[0]....
.L_37:
        /*0368*/ 	.word	0x0000b0d0


	//----- nvinfo : EIATTR_MAX_THREADS
	.align		4
.L_38:
        /*036c*/ 	.byte	0x04, 0x05
        /*036e*/ 	.short	(.L_40 - .L_39)
.L_39:
        /*0370*/ 	.word	0x00000080
        /*0374*/ 	.word	0x00000001
        /*0378*/ 	.word	0x00000001


	//----- nvinfo : EIATTR_CRS_STACK_SIZE
	.align		4
.L_40:
        /*037c*/ 	.byte	0x04, 0x1e
        /*037e*/ 	.short	(.L_42 - .L_41)
.L_41:
        /*0380*/ 	.word	0x00000000


	//----- nvinfo : EIATTR_CBANK_PARAM_SIZE
	.align		4
.L_42:
        /*0384*/ 	.byte	0x03, 0x19
        /*0386*/ 	.short	0x0870


	//----- nvinfo : EIATTR_PARAM_CBANK
	.align		4
        /*0388*/ 	.byte	0x04, 0x0a
        /*038a*/ 	.short	(.L_44 - .L_43)
	.align		4
.L_43:
        /*038c*/ 	.word	index@(.nv.constant0._ZN7cutlass13device_kernelINS_4fmha6kernel13FmhaKernelTmaINS1_10collective15FmhaMainloopTmaINS_10bfloat16_tEfN4cute5tupleIJNS7_1CILi64EEESA_NS9_ILi192EEEEEENS4_12CausalFusionEJEEENS4_15FmhaFwdEpilogueIS6_fNS8_IJSA_SB_SA_EEEEEJEEEEEvNT_6ParamsE)
        /*0390*/ 	.short	0x0210
        /*0392*/ 	.short	0x0870


	//----- nvinfo : EIATTR_SW_WAR
	.align		4
.L_44:
        /*0394*/ 	.byte	0x04, 0x36
        /*0396*/ 	.short	(.L_46 - .L_45)
.L_45:
        /*0398*/ 	.word	0x00000008
.L_46:


//--------------------- .nv.callgraph             --------------------------
	.section	.nv.callgraph,"",@"SHT_CUDA_CALLGRAPH"
	.align	4
	.sectionentsize	8
	.align		4
        /*0000*/ 	.word	0x00000000
	.align		4
        /*0004*/ 	.word	0xffffffff
	.align		4
        /*0008*/ 	.word	index@(_ZN7cutlass13device_kernelINS_4fmha6kernel13FmhaKernelTmaINS1_10collective15FmhaMainloopTmaINS_10bfloat16_tEfN4cute5tupleIJNS7_1CILi64EEESA_NS9_ILi192EEEEEENS4_12CausalFusionEJEEENS4_15FmhaFwdEpilogueIS6_fNS8_IJSA_SB_SA_EEEEEJEEEEEvNT_6ParamsE)
	.align		4
        /*000c*/ 	.word	index@(__assertfail)
	.align		4
        /*0010*/ 	.word	0x00000000
	.align		4
        /*0014*/ 	.word	0xfffffffe
	.align		4
        /*0018*/ 	.word	0x00000000
	.align		4
        /*001c*/ 	.word	0xfffffffd
	.align		4
        /*0020*/ 	.word	0x00000000
	.align		4
        /*0024*/ 	.word	0xfffffffc


//--------------------- .nv.constant4             --------------------------
	.section	.nv.constant4,"a",@progbits
	.align	8
	.align		8
.nv.constant4:
        /*0000*/ 	.dword	__assertfail
	.align		8
        /*0008*/ 	.dword	__unnamed_1
	.align		8
        /*0010*/ 	.dword	__unnamed_2
	.align		8
        /*0018*/ 	.dword	_ZN39_INTERNAL_8d595fc7_4_k_cu_4f576183_27494cuda3std3__45__cpo5beginE
	.align		8
        /*0020*/ 	.dword	_ZN39_INTERNAL_8d595fc7_4_k_cu_4f576183_27494cuda3std3__45__cpo3endE
	.align		8
        /*0028*/ 	.dword	_ZN39_INTERNAL_8d595fc7_4_k_cu_4f576183_27494cuda3std3__45__cpo6cbeginE
	.align		8
        /*0030*/ 	.dword	_ZN39_INTERNAL_8d595fc7_4_k_cu_4f576183_27494cuda3std3__45__cpo4cendE
	.align		8
        /*0038*/ 	.dword	_ZN39_INTERNAL_8d595fc7_4_k_cu_4f576183_27494cuda3std3__441_GLOBAL__N__8d595fc7_4_k_cu_4f576183_27496ignoreE
	.align		8
        /*0040*/ 	.dword	_ZN39_INTERNAL_8d595fc7_4_k_cu_4f576183_27494cuda3std3__419piecewise_constructE
	.align		8
        /*0048*/ 	.dword	_ZN39_INTERNAL_8d595fc7_4_k_cu_4f576183_27494cuda3std3__48in_placeE
	.align		8
        /*0050*/ 	.dword	_ZN39_INTERNAL_8d595fc7_4_k_cu_4f576183_27494cuda3std6ranges3__45__cpo4swapE
	.align		8
        /*0058*/ 	.dword	_ZN39_INTERNAL_8d595fc7_4_k_cu_4f576183_27494cuda3std6ranges3__45__cpo9iter_moveE
	.align		8
        /*0060*/ 	.dword	_ZN39_INTERNAL_8d595fc7_4_k_cu_4f576183_27494cute7productE
	.align		8
        /*0068*/ 	.dword	_ZN39_INTERNAL_8d595fc7_4_k_cu_4f576183_27494cute1_E
	.align		8
        /*0070*/ 	.dword	$str$23
	.align		8
        /*0078*/ 	.dword	$str$24


//--------------------- .text._ZN7cutlass13device_kernelINS_4fmha6kernel13FmhaKernelTmaINS1_10collective15FmhaMainloopTmaINS_10bfloat16_tEfN4cute5tupleIJNS7_1CILi64EEESA_NS9_ILi192EEEEEENS4_12CausalFusionEJEEENS4_15FmhaFwdEpilogueIS6_fNS8_IJSA_SB_SA_EEEEEJEEEEEvNT_6ParamsE --------------------------
	.section	.text._ZN7cutlass13device_kernelINS_4fmha6kernel13FmhaKernelTmaINS1_10collective15FmhaMainloopTmaINS_10bfloat16_tEfN4cute5tupleIJNS7_1CILi64EEESA_NS9_ILi192EEEEEENS4_12CausalFusionEJEEENS4_15FmhaFwdEpilogueIS6_fNS8_IJSA_SB_SA_EEEEEJEEEEEvNT_6ParamsE,"ax",@progbits
	.align	128
.text._ZN7cutlass13device_kernelINS_4fmha6kernel13FmhaKernelTmaINS1_10collective15FmhaMainloopTmaINS_10bfloat16_tEfN4cute5tupleIJNS7_1CILi64EEESA_NS9_ILi192EEEEEENS4_12CausalFusionEJEEENS4_15FmhaFwdEpilogueIS6_fNS8_IJSA_SB_SA_EEEEEJEEEEEvNT_6ParamsE:
        .type           _ZN7cutlass13device_kernelINS_4fmha6kernel13FmhaKernelTmaINS1_10collective15FmhaMainloopTmaINS_10bfloat16_tEfN4cute5tupleIJNS7_1CILi64EEESA_NS9_ILi192EEEEEENS4_12CausalFusionEJEEENS4_15FmhaFwdEpilogueIS6_fNS8_IJSA_SB_SA_EEEEEJEEEEEvNT_6ParamsE,@function
        .size           _ZN7cutlass13device_kernelINS_4fmha6kernel13FmhaKernelTmaINS1_10collective15FmhaMainloopTmaINS_10bfloat16_tEfN4cute5tupleIJNS7_1CILi64EEESA_NS9_ILi192EEEEEENS4_12CausalFusionEJEEENS4_15FmhaFwdEpilogueIS6_fNS8_IJSA_SB_SA_EEEEEJEEEEEvNT_6ParamsE,(.L_x_86 - _ZN7cutlass13device_kernelINS_4fmha6kernel13FmhaKernelTmaINS1_10collective15FmhaMainloopTmaINS_10bfloat16_tEfN4cute5tupleIJNS7_1CILi64EEESA_NS9_ILi192EEEEEENS4_12CausalFusionEJEEENS4_15FmhaFwdEpilogueIS6_fNS8_IJSA_SB_SA_EEEEEJEEEEEvNT_6ParamsE)
        .other          _ZN7cutlass13device_kernelINS_4fmha6kernel13FmhaKernelTmaINS1_10collective15FmhaMainloopTmaINS_10bfloat16_tEfN4cute5tupleIJNS7_1CILi64EEESA_NS9_ILi192EEEEEENS4_12CausalFusionEJEEENS4_15FmhaFwdEpilogueIS6_fNS8_IJSA_SB_SA_EEEEEJEEEEEvNT_6ParamsE,@"STO_CUDA_ENTRY STV_DEFAULT"
_ZN7cutlass13device_kernelINS_4fmha6kernel13FmhaKernelTmaINS1_10collective15FmhaMainloopTmaINS_10bfloat16_tEfN4cute5tupleIJNS7_1CILi64EEESA_NS9_ILi192EEEEEENS4_12CausalFusionEJEEENS4_15FmhaFwdEpilogueIS6_fNS8_IJSA_SB_SA_EEEEEJEEEEEvNT_6ParamsE:
[----:B------:R-:W1:Y:S01]  /*0000*/  LDC R1, c[0x0][0x28] ;  /* 0x00000a00ff017b82 */ /* 0x000e620000000800 */
[----:B------:R-:W2:Y:S01]  /*0010*/  S2R R17, SR_TID.X ;  /* 0x0000000000117919 */ /* 0x000ea20000002100 */
[----:B------:R-:W-:Y:S01]  /*0020*/  ELECT P0, URZ, PT ;  /* 0x00000000003f782f */ /* 0x000fe20003800000 */
[----:B------:R-:W-:Y:S01]  /*0030*/  BSSY B0, `(.L_x_0) ;  /* 0x0000010000007945 */ /* 0x000fe20003800000 */
[----:B--2---:R-:W-:-:S05]  /*0040*/  SHF.R.U32.HI R7, RZ, 0x5, R17 ;  /* 0x00000005ff077819 */ /* 0x004fca0000011611 */
[----:B------:R-:W2:Y:S02]  /*0050*/  SHFL.IDX PT, R0, R7, RZ, 0x1f ;  /* 0x00001fff07007589 */ /* 0x000ea400000e0000 */
[----:B--2---:R-:W-:-:S13]  /*0060*/  ISETP.NE.OR P0, PT, R0, RZ, !P0 ;  /* 0x000000ff0000720c */ /* 0x004fda0004705670 */
[----:B-1----:R-:W-:Y:S05]  /*0070*/  @P0 BRA `(.L_x_1) ;  /* 0x00000000002c0947 */ /* 0x002fea0003800000 */
[----:B------:R-:W-:Y:S02]  /*0080*/  ULDC.64 UR4, c[0x0][0x198] ;  /* 0x0000660000047ab9 */ /* 0x000fe40000000a00 */
[----:B------:R-:W-:Y:S02]  /*0090*/  UIADD3 UR6, UP0, UR4, 0xf0, URZ ;  /* 0x000000f004067890 */ /* 0x000fe4000ff1e03f */
[----:B------:R-:W-:Y:S02]  /*00a0*/  UIADD3 UR8, UP1, UR4, 0x1f0, URZ ;  /* 0x000001f004087890 */ /* 0x000fe4000ff3e03f */
[----:B------:R-:W-:Y:S02]  /*00b0*/  UIADD3 UR4, UP2, UR4, 0x2f0, URZ ;  /* 0x000002f004047890 */ /* 0x000fe4000ff5e03f */
[----:B------:R-:W-:Y:S02]  /*00c0*/  UIADD3.X UR7, URZ, UR5, URZ, UP0, !UPT ;  /* 0x000000053f077290 */ /* 0x000fe400087fe43f */
[----:B------:R-:W-:-:S02]  /*00d0*/  UIADD3.X UR9, URZ, UR5, URZ, UP1, !UPT ;  /* 0x000000053f097290 */ /* 0x000fc40008ffe43f */
[----:B------:R-:W-:-:S05]  /*00e0*/  UIADD3.X UR5, URZ, UR5, URZ, UP2, !UPT ;  /* 0x000000053f057290 */ /* 0x000fca00097fe43f */
[----:B------:R1:W-:Y:S02]  /*00f0*/  UTMACCTL.PF [UR6] ;  /* 0x00000000060079b9 */ /* 0x0003e40008040000 */
[----:B------:R1:W-:Y:S02]  /*0100*/  UTMACCTL.PF [UR8] ;  /* 0x00000000080079b9 */ /* 0x0003e40008040000 */
[----:B------:R1:W-:Y:S02]  /*0110*/  UTMACCTL.PF [UR4] ;  /* 0x00000000040079b9 */ /* 0x0003e40008040000 */
[----:B-1----:R-:W-:Y:S01]  /*0120*/  NOP ;  /* 0x0000000000007918 */ /* 0x002fe20000000000 */
.L_x_1:
[----:B------:R-:W-:Y:S05]  /*0130*/  BSYNC B0 ;  /* 0x0000000000007941 */ /* 0x000fea0003800000 */
.L_x_0:
[----:B------:R-:W1:Y:S02]  /*0140*/  SHFL.IDX PT, R0, R7, RZ, 0x1f ;  /* 0x00001fff07007589 */ /* 0x000e6400000e0000 */
[----:B-1----:R-:W-:-:S13]  /*0150*/  ISETP.NE.AND P0, PT, R0, RZ, PT ;  /* 0x000000ff0000720c */ /* 0x002fda0003f05270 */
[----:B------:R-:W-:Y:S05]  /*0160*/  @P0 BRA `(.L_x_2) ;  /* 0x0000000000400947 */ /* 0x000fea0003800000 */
[----:B------:R-:W1:Y:S01]  /*0170*/  S2UR UR8, SR_CgaCtaId ;  /* 0x00000000000879c3 */ /* 0x000e620000008800 */
[----:B------:R-:W-:Y:S01]  /*0180*/  UMOV UR4, 0x400 ;  /* 0x0000040000047882 */ /* 0x000fe20000000000 */
[----:B------:R-:W-:Y:S01]  /*0190*/  UMOV UR5, 0x1 ;  /* 0x0000000100057882 */ /* 0x000fe20000000000 */
[----:B------:R-:W-:Y:S01]  /*01a0*/  UMOV UR6, 0x80 ;  /* 0x0000008000067882 */ /* 0x000fe20000000000 */
[----:B------:R-:W-:Y:S01]  /*01b0*/  ELECT P0, URZ, PT ;  /* 0x00000000003f782f */ /* 0x000fe20003800000 */
[----:B------:R-:W-:-:S04]  /*01c0*/  UIADD3 UR6, -UR6, 0x100000, URZ ;  /* 0x0010000006067890 */ /* 0x000fc8000fffe13f */
[----:B------:R-:W-:Y:S02]  /*01d0*/  USHF.L.U32 UR7, UR6, 0xb, URZ ;  /* 0x0000000b06077899 */ /* 0x000fe4000800063f */
[----:B------:R-:W-:Y:S02]  /*01e0*/  USHF.L.U32 UR6, UR6, 0x1, URZ ;  /* 0x0000000106067899 */ /* 0x000fe4000800063f */
[----:B-1----:R-:W-:Y:S02]  /*01f0*/  ULEA UR8, UR8, UR4, 0x18 ;  /* 0x0000000408087291 */ /* 0x002fe4000f8ec03f */
[----:B------:R-:W-:-:S04]  /*0200*/  UIADD3 UR4, -UR5, 0x100000, URZ ;  /* 0x0010000005047890 */ /* 0x000fc8000fffe13f */
[----:B------:R-:W-:Y:S02]  /*0210*/  USHF.L.U32 UR5, UR4, 0xb, URZ ;  /* 0x0000000b04057899 */ /* 0x000fe4000800063f */
[----:B------:R-:W-:Y:S01]  /*0220*/  USHF.L.U32 UR4, UR4, 0x1, URZ ;  /* 0x0000000104047899 */ /* 0x000fe2000800063f */
[----:B------:R-:W1:Y:S11]  /*0230*/  FENCE.VIEW.ASYNC.S ;  /* 0x00000000000073c6 */ /* 0x000e760000000000 */
[----:B-1----:R1:W2:Y:S01]  /*0240*/  SYNCS.EXCH.64 URZ, [UR8+0x1e040], UR4 ;  /* 0x01e04004083f75b2 */ /* 0x0022a20008000100 */
[----:B------:R1:W3:Y:S01]  /*0250*/  SYNCS.EXCH.64 URZ, [UR8+0x1e048], UR6 ;  /* 0x01e04806083f75b2 */ /* 0x0002e20008000100 */
[----:B------:R-:W-:Y:S01]  /*0260*/  NOP ;  /* 0x0000000000007918 */ /* 0x000fe20000000000 */
.L_x_2:
[----:B------:R-:W4:Y:S01]  /*0270*/  SHFL.IDX PT, R0, R7, RZ, 0x1f ;  /* 0x00001fff07007589 */ /* 0x000f2200000e0000 */
[----:B------:R-:W-:Y:S01]  /*0280*/  NOP ;  /* 0x0000000000007918 */ /* 0x000fe20000000000 */
[----:B----4-:R-:W-:-:S13]  /*0290*/  ISETP.NE.AND P0, PT, R0, RZ, PT ;  /* 0x000000ff0000720c */ /* 0x010fda0003f05270 */
[----:B------:R-:W-:Y:S05]  /*02a0*/  @P0 BRA `(.L_x_3) ;  /* 0x0000000000580947 */ /* 0x000fea0003800000 */
[----:B-1----:R-:W1:Y:S01]  /*02b0*/  S2UR UR5, SR_CgaCtaId ;  /* 0x00000000000579c3 */ /* 0x002e620000008800 */
[----:B------:R-:W-:Y:S01]  /*02c0*/  UMOV UR4, 0x400 ;  /* 0x0000040000047882 */ /* 0x000fe20000000000 */
[----:B------:R-:W-:Y:S01]  /*02d0*/  UMOV UR6, 0x1 ;  /* 0x0000000100067882 */ /* 0x000fe20000000000 */
[----:B------:R-:W-:Y:S01]  /*02e0*/  UMOV UR7, 0x80 ;  /* 0x0000008000077882 */ /* 0x000fe20000000000 */
[----:B------:R-:W-:Y:S01]  /*02f0*/  ELECT P0, URZ, PT ;  /* 0x00000000003f782f */ /* 0x000fe20003800000 */
[----:B-1----:R-:W-:Y:S02]  /*0300*/  ULEA UR8, UR5, UR4, 0x18 ;  /* 0x0000000405087291 */ /* 0x002fe4000f8ec03f */
[----:B------:R-:W-:-:S04]  /*0310*/  UIADD3 UR4, -UR6, 0x100000, URZ ;  /* 0x0010000006047890 */ /* 0x000fc8000fffe13f */
[----:B------:R-:W-:Y:S02]  /*0320*/  USHF.L.U32 UR5, UR4, 0xb, URZ ;  /* 0x0000000b04057899 */ /* 0x000fe4000800063f */
[----:B------:R-:W-:Y:S02]  /*0330*/  USHF.L.U32 UR4, UR4, 0x1, URZ ;  /* 0x0000000104047899 */ /* 0x000fe4000800063f */
[----:B------:R-:W-:-:S04]  /*0340*/  UIADD3 UR6, -UR7, 0x100000, URZ ;  /* 0x0010000007067890 */ /* 0x000fc8000fffe13f */
[----:B------:R-:W-:Y:S02]  /*0350*/  USHF.L.U32 UR7, UR6, 0xb, URZ ;  /* 0x0000000b06077899 */ /* 0x000fe4000800063f */
[----:B------:R-:W-:Y:S01]  /*0360*/  USHF.L.U32 UR6, UR6, 0x1, URZ ;  /* 0x0000000106067899 */ /* 0x000fe2000800063f */
[----:B------:R-:W1:Y:S03]  /*0370*/  FENCE.VIEW.ASYNC.S ;  /* 0x00000000000073c6 */ /* 0x000e660000000000 */
[----:B-1----:R4:W1:Y:S08]  /*0380*/  SYNCS.EXCH.64 URZ, [UR8+0x1e000], UR4 ;  /* 0x01e00004083f75b2 */ /* 0x0028700008000100 */
[----:B------:R4:W1:Y:S01]  /*0390*/  SYNCS.EXCH.64 URZ, [UR8+0x1e020], UR6 ;  /* 0x01e02006083f75b2 */ /* 0x0008620008000100 */
[----:B------:R4:W1:Y:S01]  /*03a0*/  SYNCS.EXCH.64 URZ, [UR8+0x1e008], UR4 ;  /* 0x01e00804083f75b2 */ /* 0x0008620008000100 */
[----:B------:R4:W1:Y:S01]  /*03b0*/  SYNCS.EXCH.64 URZ, [UR8+0x1e028], UR6 ;  /* 0x01e02806083f75b2 */ /* 0x0008620008000100 */
[----:B------:R4:W1:Y:S01]  /*03c0*/  SYNCS.EXCH.64 URZ, [UR8+0x1e010], UR4 ;  /* 0x01e01004083f75b2 */ /* 0x0008620008000100 */
[----:B------:R4:W1:Y:S01]  /*03d0*/  SYNCS.EXCH.64 URZ, [UR8+0x1e030], UR6 ;  /* 0x01e03006083f75b2 */ /* 0x0008620008000100 */
[----:B------:R4:W1:Y:S01]  /*03e0*/  SYNCS.EXCH.64 URZ, [UR8+0x1e018], UR4 ;  /* 0x01e01804083f75b2 */ /* 0x0008620008000100 */
[----:B------:R4:W1:Y:S02]  /*03f0*/  SYNCS.EXCH.64 URZ, [UR8+0x1e038], UR6 ;  /* 0x01e03806083f75b2 */ /* 0x0008640008000100 */
[----:B----4-:R-:W-:Y:S01]  /*0400*/  NOP ;  /* 0x0000000000007918 */ /* 0x010fe20000000000 */
.L_x_3:
        /* <DEDUP_REMOVED lines=26> */
.L_x_4:
[----:B------:R-:W4:Y:S01]  /*05b0*/  S2UR UR43, SR_CTAID.X ;  /* 0x00000000002b79c3 */ /* 0x000f220000002500 */
[----:B------:R-:W5:Y:S01]  /*05c0*/  SHFL.IDX PT, R7, R7, RZ, 0x1f ;  /* 0x00001fff07077589 */ /* 0x000f6200000e0000 */
[----:B-1----:R-:W-:Y:S01]  /*05d0*/  ULDC UR4, c[0x0][0x28c] ;  /* 0x0000a30000047ab9 */ /* 0x002fe20000000800 */
[----:B------:R-:W-:Y:S02]  /*05e0*/  ELECT P0, URZ, PT ;  /* 0x00000000003f782f */ /* 0x000fe40003800000 */
[----:B------:R-:W-:Y:S01]  /*05f0*/  SHF.R.S32.HI R0, RZ, 0x1f, R17 ;  /* 0x0000001fff007819 */ /* 0x000fe20000011411 */
[----:B------:R-:W-:Y:S01]  /*0600*/  UIADD3 UR4, UR4, 0x3f, URZ ;  /* 0x0000003f04047890 */ /* 0x000fe2000fffe03f */
[----:B------:R-:W-:Y:S01]  /*0610*/  NOP ;  /* 0x0000000000007918 */ /* 0x000fe20000000000 */
[----:B------:R-:W-:Y:S01]  /*0620*/  BSSY B0, `(.L_x_5) ;  /* 0x000003a000007945 */ /* 0x000fe20003800000 */
[----:B------:R-:W-:Y:S01]  /*0630*/  LEA.HI R2, R0, R17, RZ, 0x7 ;  /* 0x0000001100027211 */ /* 0x000fe200078f38ff */
[----:B------:R-:W-:Y:S01]  /*0640*/  USHF.R.S32.HI UR5, URZ, 0x1f, UR4 ;  /* 0x0000001f3f057899 */ /* 0x000fe20008011404 */
[----:B------:R-:W1:Y:S01]  /*0650*/  S2UR UR36, SR_CTAID.Y ;  /* 0x00000000002479c3 */ /* 0x000e620000002600 */
[----:B------:R-:W-:Y:S01]  /*0660*/  IMAD.MOV.U32 R163, RZ, RZ, RZ ;  /* 0x000000ffffa37224 */ /* 0x000fe200078e00ff */
[----:B------:R-:W-:Y:S01]  /*0670*/  LOP3.LUT R2, R2, 0xffffff80, RZ, 0xc0, !PT ;  /* 0xffffff8002027812 */ /* 0x000fe200078ec0ff */
[----:B------:R-:W-:-:S03]  /*0680*/  ULEA.HI UR5, UR5, UR4, URZ, 0x6 ;  /* 0x0000000405057291 */ /* 0x000fc6000f8f303f */
[----:B------:R-:W-:Y:S01]  /*0690*/  IADD3 R6, R17, -R2, RZ ;  /* 0x8000000211067210 */ /* 0x000fe20007ffe0ff */
[----:B------:R-:W-:Y:S01]  /*06a0*/  USHF.R.S32.HI UR5, URZ, 0x6, UR5 ;  /* 0x000000063f057899 */ /* 0x000fe20008011405 */
[----:B------:R-:W1:Y:S01]  /*06b0*/  S2UR UR37, SR_CTAID.Z ;  /* 0x00000000002579c3 */ /* 0x000e620000002700 */
[----:B----4-:R-:W-:-:S07]  /*06c0*/  USHF.L.U32 UR43, UR43, 0x6, URZ ;  /* 0x000000062b2b7899 */ /* 0x010fce000800063f */
[----:B--23--:R-:W-:Y:S01]  /*06d0*/  BAR.SYNC.DEFER_BLOCKING 0x0 ;  /* 0x0000000000007b1d */ /* 0x00cfe20000010000 */
[----:B-----5:R-:W-:Y:S02]  /*06e0*/  ISETP.EQ.AND P1, PT, R7, RZ, P0 ;  /* 0x000000ff0700720c */ /* 0x020fe40000722270 */
[----:B------:R-:W-:-:S04]  /*06f0*/  MOV R3, UR43 ;  /* 0x0000002b00037c02 */ /* 0x000fc80008000f00 */
[----:B------:R-:W-:-:S04]  /*0700*/  IADD3 R0, R3, 0x7f, RZ ;  /* 0x0000007f03007810 */ /* 0x000fc80007ffe0ff */
[----:B------:R-:W-:-:S04]  /*0710*/  SHF.R.U32.HI R0, RZ, 0x6, R0 ;  /* 0x00000006ff007819 */ /* 0x000fc80000011600 */
[----:B------:R-:W-:Y:S01]  /*0720*/  VIMNMX R2, R0, UR5, PT ;  /* 0x0000000500027c48 */ /* 0x000fe2000bfe0100 */
[----:B-1----:R-:W-:Y:S06]  /*0730*/  @!P1 BRA `(.L_x_6) ;  /* 0x0000000000a09947 */ /* 0x002fec0003800000 */
[----:B------:R-:W1:Y:S01]  /*0740*/  S2R R4, SR_CgaCtaId ;  /* 0x0000000000047919 */ /* 0x000e620000008800 */
[----:B------:R-:W-:Y:S02]  /*0750*/  MOV R3, 0x400 ;  /* 0x0000040000037802 */ /* 0x000fe40000000f00 */
[----:B------:R-:W-:Y:S02]  /*0760*/  MOV R5, 0x1 ;  /* 0x0000000100057802 */ /* 0x000fe40000000f00 */
[----:B------:R-:W-:Y:S02]  /*0770*/  ISETP.NE.AND P3, PT, R6, RZ, PT ;  /* 0x000000ff0600720c */ /* 0x000fe40003f65270 */
[----:B-1----:R-:W-:Y:S02]  /*0780*/  LEA R4, R4, R3, 0x18 ;  /* 0x0000000304047211 */ /* 0x002fe400078ec0ff */
[----:B------:R-:W-:-:S09]  /*0790*/  SHF.L.U32 R3, R5, 0x1f, RZ ;  /* 0x0000001f05037819 */ /* 0x000fd200000006ff */
.L_x_7:
[----:B-1----:R1:W2:Y:S02]  /*07a0*/  SYNCS.PHASECHK.TRANS64.TRYWAIT P2, [R4+URZ+0x1e048], R3 ;  /* 0x01e04803040075a7 */ /* 0x0022a4000804017f */
[----:B--2---:R-:W-:Y:S05]  /*07b0*/  @!P2 NANOSLEEP.SYNCS 0x989680 ;  /* 0x009896800000a95d */ /* 0x004fea0003900000 */
[----:B------:R-:W2:Y:S02]  /*07c0*/  @!P2 SYNCS.PHASECHK.TRANS64 P2, [R4+URZ+0x1e048], R3 ;  /* 0x01e048030400a5a7 */ /* 0x000ea4000804007f */
[----:B--2---:R-:W-:Y:S05]  /*07d0*/  @!P2 BRA `(.L_x_7) ;  /* 0xfffffffc00f0a947 */ /* 0x004fea000383ffff */
[----:B------:R-:W-:Y:S05]  /*07e0*/  @P3 BRA `(.L_x_8) ;  /* 0x0000000000143947 */ /* 0x000fea0003800000 */
[----:B------:R-:W-:Y:S01]  /*07f0*/  LOP3.LUT P2, RZ, R17, 0x1f, RZ, 0xc0, !PT ;  /* 0x0000001f11ff7812 */ /* 0x000fe2000784c0ff */
[----:B-1----:R-:W-:-:S04]  /*0800*/  IMAD.MOV.U32 R3, RZ, RZ, 0x6000 ;  /* 0x00006000ff037424 */ /* 0x002fc800078e00ff */
[----:B------:R2:W-:Y:S08]  /*0810*/  SYNCS.ARRIVE.TRANS64 RZ, [R4+URZ+0x1e040], R3 ;  /* 0x01e0400304ff79a7 */ /* 0x0005f0000800003f */
[----:B------:R-:W-:Y:S05]  /*0820*/  @!P2 BRA `(.L_x_8) ;  /* 0x000000000004a947 */ /* 0x000fea0003800000 */
[----:B------:R-:W-:Y:S01]  /*0830*/  BPT.TRAP 0x1 ;  /* 0x000000040000795c */ /* 0x000fe20000300000 */
.L_x_8:
[----:B------:R-:W-:Y:S01]  /*0840*/  R2UR UR40, R4 ;  /* 0x00000000042872ca */ /* 0x000fe200000e0000 */
[----:B------:R-:W-:Y:S01]  /*0850*/  ULDC.64 UR4, c[0x0][0x198] ;  /* 0x0000660000047ab9 */ /* 0x000fe20000000a00 */
[----:B------:R-:W-:Y:S01]  /*0860*/  UMOV UR6, 0x0 ;  /* 0x0000000000067882 */ /* 0x000fe20000000000 */
[----:B------:R-:W-:Y:S01]  /*0870*/  UIADD3 UR4, UP0, UR4, 0xf0, URZ ;  /* 0x000000f004047890 */ /* 0x000fe2000ff1e03f */
[----:B------:R-:W-:Y:S01]  /*0880*/  UMOV UR7, 0x10000000 ;  /* 0x1000000000077882 */ /* 0x000fe20000000000 */
[----:B------:R-:W-:Y:S02]  /*0890*/  UMOV UR42, URZ ;  /* 0x0000003f002a7c82 */ /* 0x000fe40008000000 */
[----:B------:R-:W-:Y:S01]  /*08a0*/  UIADD3.X UR5, URZ, UR5, URZ, UP0, !UPT ;  /* 0x000000053f057290 */ /* 0x000fe200087fe43f */
[----:B------:R-:W-:Y:S01]  /*08b0*/  UMOV UR44, UR36 ;  /* 0x00000024002c7c82 */ /* 0x000fe20008000000 */
[----:B------:R-:W-:Y:S01]  /*08c0*/  UMOV UR45, UR37 ;  /* 0x00000025002d7c82 */ /* 0x000fe20008000000 */
[----:B------:R-:W-:Y:S01]  /*08d0*/  UMOV UR10, 0x40 ;  /* 0x00000040000a7882 */ /* 0x000fe20000000000 */
[----:B------:R-:W-:-:S02]  /*08e0*/  UMOV UR11, UR43 ;  /* 0x0000002b000b7c82 */ /* 0x000fc40008000000 */
[----:B------:R-:W-:Y:S02]  /*08f0*/  UIADD3 UR41, UR40, 0x1e040, URZ ;  /* 0x0001e04028297890 */ /* 0x000fe4000fffe03f */
[----:B------:R-:W-:Y:S02]  /*0900*/  UIADD3 UR8, UR40, 0x2000, URZ ;  /* 0x0000200028087890 */ /* 0x000fe4000fffe03f */
[----:B------:R-:W-:Y:S01]  /*0910*/  UIADD3 UR32, UR40, 0x4000, URZ ;  /* 0x0000400028207890 */ /* 0x000fe2000fffe03f */
[----:B------:R-:W-:Y:S01]  /*0920*/  UMOV UR12, UR36 ;  /* 0x00000024000c7c82 */ /* 0x000fe20008000000 */
[----:B------:R-:W-:Y:S01]  /*0930*/  UMOV UR13, UR37 ;  /* 0x00000025000d7c82 */ /* 0x000fe20008000000 */
[----:B------:R-:W-:Y:S01]  /*0940*/  UMOV UR9, UR41 ;  /* 0x0000002900097c82 */ /* 0x000fe20008000000 */
[----:B------:R-:W-:Y:S01]  /*0950*/  UMOV UR34, 0x80 ;  /* 0x0000008000227882 */ /* 0x000fe20000000000 */
[----:B------:R-:W-:Y:S01]  /*0960*/  UMOV UR35, UR43 ;  /* 0x0000002b00237c82 */ /* 0x000fe20008000000 */
[----:B------:R-:W-:Y:S01]  /*0970*/  UMOV UR33, UR41 ;  /* 0x0000002900217c82 */ /* 0x000fe20008000000 */
[----:B------:R3:W-:Y:S01]  /*0980*/  UTMALDG.4D [UR40], [UR4], desc[UR6] ;  /* 0x00000628040075b4 */ /* 0x0007e20008019000 */
[----:B------:R3:W-:Y:S01]  /*0990*/  UTMALDG.4D [UR8], [UR4], desc[UR6] ;  /* 0x00000608040075b4 */ /* 0x0007e20008019000 */
[----:B------:R3:W-:Y:S02]  /*09a0*/  UTMALDG.4D [UR32], [UR4], desc[UR6] ;  /* 0x00000620040075b4 */ /* 0x0007e40008019000 */
[----:B---3--:R-:W-:Y:S01]  /*09b0*/  NOP ;  /* 0x0000000000007918 */ /* 0x008fe20000000000 */
.L_x_6:
[----:B------:R-:W-:Y:S05]  /*09c0*/  BSYNC B0 ;  /* 0x0000000000007941 */ /* 0x000fea0003800000 */
.L_x_5:
[----:B------:R-:W-:Y:S01]  /*09d0*/  BSSY B0, `(.L_x_9) ;  /* 0x00000d1000007945 */ /* 0x000fe20003800000 */
[----:B------:R-:W-:Y:S01]  /*09e0*/  SHF.L.U32 R5, R2, 0x1, RZ ;  /* 0x0000000102057819 */ /* 0x000fe200000006ff */
[----:B-12---:R-:W-:Y:S01]  /*09f0*/  IMAD.MOV.U32 R4, RZ, RZ, 0x1 ;  /* 0x00000001ff047424 */ /* 0x006fe200078e00ff */
[----:B------:R-:W-:Y:S02]  /*0a00*/  MOV R8, 0x1 ;  /* 0x0000000100087802 */ /* 0x000fe40000000f00 */
[----:B------:R-:W-:Y:S01]  /*0a10*/  MOV R3, RZ ;  /* 0x000000ff00037202 */ /* 0x000fe20000000f00 */
[----:B------:R-:W-:Y:S06]  /*0a20*/  @!P1 BRA `(.L_x_10) ;  /* 0x0000000c002c9947 */ /* 0x000fec0003800000 */
[----:B------:R-:W-:Y:S01]  /*0a30*/  ISETP.GE.AND P1, PT, R2, 0x1, PT ;  /* 0x000000010200780c */ /* 0x000fe20003f26270 */
[----:B------:R-:W-:Y:S01]  /*0a40*/  IMAD.MOV.U32 R3, RZ, RZ, RZ ;  /* 0x000000ffff037224 */ /* 0x000fe200078e00ff */
[----:B------:R-:W-:Y:S02]  /*0a50*/  LOP3.LUT R11, R17, 0x1f, RZ, 0xc0, !PT ;  /* 0x0000001f110b7812 */ /* 0x000fe400078ec0ff */
[----:B------:R-:W-:-:S09]  /*0a60*/  MOV R163, RZ ;  /* 0x000000ff00a37202 */ /* 0x000fd20000000f00 */
[----:B------:R-:W-:Y:S05]  /*0a70*/  @!P1 BRA `(.L_x_11) ;  /* 0x0000000400689947 */ /* 0x000fea0003800000 */
[----:B------:R-:W1:Y:S01]  /*0a80*/  S2R R4, SR_CgaCtaId ;  /* 0x0000000000047919 */ /* 0x000e620000008800 */
[----:B------:R-:W-:Y:S02]  /*0a90*/  MOV R3, 0x400 ;  /* 0x0000040000037802 */ /* 0x000fe40000000f00 */
[----:B------:R-:W-:Y:S02]  /*0aa0*/  MOV R5, 0x1 ;  /* 0x0000000100057802 */ /* 0x000fe40000000f00 */
[----:B------:R-:W-:Y:S02]  /*0ab0*/  ISETP.NE.AND P2, PT, R6, RZ, PT ;  /* 0x000000ff0600720c */ /* 0x000fe40003f45270 */
[----:B------:R-:W-:Y:S02]  /*0ac0*/  SHF.L.U32 R5, R5, 0x1f, RZ ;  /* 0x0000001f05057819 */ /* 0x000fe400000006ff */
[----:B-1----:R-:W-:Y:S02]  /*0ad0*/  LEA R4, R4, R3, 0x18 ;  /* 0x0000000304047211 */ /* 0x002fe400078ec0ff */
[----:B------:R-:W-:-:S07]  /*0ae0*/  MOV R3, 0x1 ;  /* 0x0000000100037802 */ /* 0x000fce0000000f00 */
.L_x_12:
[----:B-1----:R1:W2:Y:S02]  /*0af0*/  SYNCS.PHASECHK.TRANS64.TRYWAIT P1, [R4+URZ+0x1e020], R5 ;  /* 0x01e02005040075a7 */ /* 0x0022a4000802017f */
[----:B--2---:R-:W-:Y:S05]  /*0b00*/  @!P1 NANOSLEEP.SYNCS 0x989680 ;  /* 0x009896800000995d */ /* 0x004fea0003900000 */
[----:B------:R-:W2:Y:S02]  /*0b10*/  @!P1 SYNCS.PHASECHK.TRANS64 P1, [R4+URZ+0x1e020], R5 ;  /* 0x01e02005040095a7 */ /* 0x000ea4000802007f */
[----:B--2---:R-:W-:Y:S05]  /*0b20*/  @!P1 BRA `(.L_x_12) ;  /* 0xfffffffc00f09947 */ /* 0x004fea000383ffff */
[----:B------:R-:W-:Y:S05]  /*0b30*/  @P2 BRA `(.L_x_13) ;  /* 0x0000000000142947 */ /* 0x000fea0003800000 */
[----:B------:R-:W-:Y:S01]  /*0b40*/  ISETP.NE.AND P1, PT, R11, RZ, PT ;  /* 0x000000ff0b00720c */ /* 0x000fe20003f25270 */
[----:B-1----:R-:W-:-:S04]  /*0b50*/  IMAD.MOV.U32 R5, RZ, RZ, 0x6000 ;  /* 0x00006000ff057424 */ /* 0x002fc800078e00ff */
[----:B------:R2:W-:Y:S08]  /*0b60*/  SYNCS.ARRIVE.TRANS64 RZ, [R4+URZ+0x1e000], R5 ;  /* 0x01e0000504ff79a7 */ /* 0x0005f0000800003f */
[----:B------:R-:W-:Y:S05]  /*0b70*/  @!P1 BRA `(.L_x_13) ;  /* 0x0000000000049947 */ /* 0x000fea0003800000 */
[----:B------:R-:W-:Y:S01]  /*0b80*/  BPT.TRAP 0x1 ;  /* 0x000000040000795c */ /* 0x000fe20000300000 */
.L_x_13:
[----:B------:R-:W-:Y:S01]  /*0b90*/  R2UR UR32, R4 ;  /* 0x00000000042072ca */ /* 0x000fe200000e0000 */
[----:B------:R-:W-:Y:S01]  /*0ba0*/  ULDC.64 UR4, c[0x0][0x198] ;  /* 0x0000660000047ab9 */ /* 0x000fe20000000a00 */
[----:B-12---:R-:W1:Y:S01]  /*0bb0*/  S2R R5, SR_CgaCtaId ;  /* 0x0000000000057919 */ /* 0x006e620000008800 */
[----:B------:R-:W-:Y:S01]  /*0bc0*/  UIADD3 UR4, UP0, UR4, 0x1f0, URZ ;  /* 0x000001f004047890 */ /* 0x000fe2000ff1e03f */
[----:B------:R-:W-:Y:S01]  /*0bd0*/  MOV R4, 0x400 ;  /* 0x0000040000047802 */ /* 0x000fe20000000f00 */
[----:B------:R-:W-:Y:S01]  /*0be0*/  UMOV UR19, URZ ;  /* 0x0000003f00137c82 */ /* 0x000fe20008000000 */
[----:B------:R-:W-:Y:S01]  /*0bf0*/  UMOV UR6, 0x0 ;  /* 0x0000000000067882 */ /* 0x000fe20000000000 */
[----:B------:R-:W-:Y:S01]  /*0c00*/  UIADD3.X UR5, URZ, UR5, URZ, UP0, !UPT ;  /* 0x000000053f057290 */ /* 0x000fe200087fe43f */
[----:B------:R-:W-:Y:S01]  /*0c10*/  MOV R9, 0x1 ;  /* 0x0000000100097802 */ /* 0x000fe20000000f00 */
[----:B------:R-:W-:Y:S01]  /*0c20*/  UMOV UR7, 0x10000000 ;  /* 0x1000000000077882 */ /* 0x000fe20000000000 */
[----:B------:R-:W-:Y:S01]  /*0c30*/  UMOV UR18, URZ ;  /* 0x0000003f00127c82 */ /* 0x000fe20008000000 */
[----:B------:R-:W-:Y:S01]  /*0c40*/  UMOV UR20, UR36 ;  /* 0x0000002400147c82 */ /* 0x000fe20008000000 */
[----:B------:R-:W-:Y:S01]  /*0c50*/  UMOV UR21, UR37 ;  /* 0x0000002500157c82 */ /* 0x000fe20008000000 */
[----:B------:R-:W-:Y:S01]  /*0c60*/  UIADD3 UR16, UR32, 0x6000, URZ ;  /* 0x0000600020107890 */ /* 0x000fe2000fffe03f */
[----:B------:R-:W-:Y:S01]  /*0c70*/  ISETP.NE.AND P2, PT, R6, RZ, PT ;  /* 0x000000ff0600720c */ /* 0x000fe20003f45270 */
[----:B------:R-:W-:Y:S01]  /*0c80*/  UIADD3 UR17, UR32, 0x1e000, URZ ;  /* 0x0001e00020117890 */ /* 0x000fe2000fffe03f */
[----:B------:R-:W-:Y:S01]  /*0c90*/  MOV R163, 0x1 ;  /* 0x0000000100a37802 */ /* 0x000fe20000000f00 */
[----:B------:R-:W-:-:S02]  /*0ca0*/  UIADD3 UR8, UR32, 0x8000, URZ ;  /* 0x0000800020087890 */ /* 0x000fc4000fffe03f */
[----:B------:R-:W-:Y:S01]  /*0cb0*/  UIADD3 UR32, UR32, 0xa000, URZ ;  /* 0x0000a00020207890 */ /* 0x000fe2000fffe03f */
[----:B------:R-:W-:Y:S01]  /*0cc0*/  UMOV UR10, 0x40 ;  /* 0x00000040000a7882 */ /* 0x000fe20000000000 */
[----:B------:R-:W-:Y:S01]  /*0cd0*/  UMOV UR12, UR36 ;  /* 0x00000024000c7c82 */ /* 0x000fe20008000000 */
[----:B------:R-:W-:Y:S01]  /*0ce0*/  UMOV UR13, UR37 ;  /* 0x00000025000d7c82 */ /* 0x000fe20008000000 */
[----:B------:R-:W-:Y:S01]  /*0cf0*/  UMOV UR11, UR19 ;  /* 0x00000013000b7c82 */ /* 0x000fe20008000000 */
[----:B------:R-:W-:Y:S01]  /*0d00*/  UMOV UR9, UR17 ;  /* 0x0000001100097c82 */ /* 0x000fe20008000000 */
[----:B------:R-:W-:Y:S01]  /*0d10*/  UMOV UR34, 0x80 ;  /* 0x0000008000227882 */ /* 0x000fe20000000000 */
[----:B------:R-:W-:Y:S01]  /*0d20*/  UMOV UR35, UR19 ;  /* 0x0000001300237c82 */ /* 0x000fe20008000000 */
[----:B------:R2:W-:Y:S01]  /*0d30*/  UTMALDG.4D [UR16], [UR4], desc[UR6] ;  /* 0x00000610040075b4 */ /* 0x0005e20008019000 */
[----:B------:R-:W-:Y:S01]  /*0d40*/  UMOV UR33, UR17 ;  /* 0x0000001100217c82 */ /* 0x000fe20008000000 */
[----:B-1----:R-:W-:Y:S01]  /*0d50*/  LEA R10, R5, R4, 0x18 ;  /* 0x00000004050a7211 */ /* 0x002fe200078ec0ff */
[----:B------:R2:W-:Y:S01]  /*0d60*/  UTMALDG.4D [UR8], [UR4], desc[UR6] ;  /* 0x00000608040075b4 */ /* 0x0005e20008019000 */
[----:B------:R-:W-:-:S03]  /*0d70*/  SHF.L.U32 R5, R9, 0x1f, RZ ;  /* 0x0000001f09057819 */ /* 0x000fc600000006ff */
[----:B------:R-:W-:Y:S01]  /*0d80*/  IMAD R4, R3, 0x8, R10 ;  /* 0x0000000803047824 */ /* 0x000fe200078e020a */
[----:B------:R2:W-:Y:S02]  /*0d90*/  UTMALDG.4D [UR32], [UR4], desc[UR6] ;  /* 0x00000620040075b4 */ /* 0x0005e40008019000 */
[----:B--2---:R-:W-:-:S04]  /*0da0*/  NOP ;  /* 0x0000000000007918 */ /* 0x004fc80000000000 */
.L_x_14:
[----:B-1----:R1:W2:Y:S02]  /*0db0*/  SYNCS.PHASECHK.TRANS64.TRYWAIT P1, [R4+URZ+0x1e020], R5 ;  /* 0x01e02005040075a7 */ /* 0x0022a4000802017f */
[----:B--2---:R-:W-:Y:S05]  /*0dc0*/  @!P1 NANOSLEEP.SYNCS 0x989680 ;  /* 0x009896800000995d */ /* 0x004fea0003900000 */
[----:B------:R-:W2:Y:S02]  /*0dd0*/  @!P1 SYNCS.PHASECHK.TRANS64 P1, [R4+URZ+0x1e020], R5 ;  /* 0x01e02005040095a7 */ /* 0x000ea4000802007f */
[----:B--2---:R-:W-:Y:S05]  /*0de0*/  @!P1 BRA `(.L_x_14) ;  /* 0xfffffffc00f09947 */ /* 0x004fea000383ffff */
[----:B------:R-:W-:Y:S05]  /*0df0*/  @P2 BRA `(.L_x_15) ;  /* 0x0000000000142947 */ /* 0x000fea0003800000 */
[----:B------:R-:W-:Y:S02]  /*0e00*/  ISETP.NE.AND P1, PT, R11, RZ, PT ;  /* 0x000000ff0b00720c */ /* 0x000fe40003f25270 */
[----:B-1----:R-:W-:-:S04]  /*0e10*/  MOV R5, 0x6000 ;  /* 0x0000600000057802 */ /* 0x002fc80000000f00 */
[----:B------:R2:W-:Y:S07]  /*0e20*/  SYNCS.ARRIVE.TRANS64 RZ, [R4+URZ+0x1e000], R5 ;  /* 0x01e0000504ff79a7 */ /* 0x0005ee000800003f */
[----:B------:R-:W-:Y:S05]  /*0e30*/  @!P1 BRA `(.L_x_15) ;  /* 0x0000000000049947 */ /* 0x000fea0003800000 */
[----:B------:R-:W-:Y:S01]  /*0e40*/  BPT.TRAP 0x1 ;  /* 0x000000040000795c */ /* 0x000fe20000300000 */
.L_x_15:
[C---:B------:R-:W-:Y:S01]  /*0e50*/  IMAD R10, R3.reuse, 0x6000, R10 ;  /* 0x00006000030a7824 */ /* 0x040fe200078e020a */
[----:B------:R-:W-:Y:S01]  /*0e60*/  R2UR UR17, R4 ;  /* 0x00000000041172ca */ /* 0x000fe200000e0000 */
[----:B------:R-:W-:Y:S01]  /*0e70*/  ULDC.64 UR4, c[0x0][0x198] ;  /* 0x0000660000047ab9 */ /* 0x000fe20000000a00 */
[----:B------:R-:W-:Y:S01]  /*0e80*/  UMOV UR19, URZ ;  /* 0x0000003f00137c82 */ /* 0x000fe20008000000 */
[----:B------:R-:W-:Y:S01]  /*0e90*/  UIADD3 UR4, UP0, UR4, 0x2f0, URZ ;  /* 0x000002f004047890 */ /* 0x000fe2000ff1e03f */
[----:B------:R-:W-:Y:S01]  /*0ea0*/  R2UR UR32, R10 ;  /* 0x000000000a2072ca */ /* 0x000fe200000e0000 */
[----:B------:R-:W-:Y:S01]  /*0eb0*/  UMOV UR6, 0x0 ;  /* 0x0000000000067882 */ /* 0x000fe20000000000 */
[----:B------:R-:W-:Y:S01]  /*0ec0*/  UMOV UR7, 0x10000000 ;  /* 0x1000000000077882 */ /* 0x000fe20000000000 */
[----:B------:R-:W-:Y:S01]  /*0ed0*/  UIADD3.X UR5, URZ, UR5, URZ, UP0, !UPT ;  /* 0x000000053f057290 */ /* 0x000fe200087fe43f */
[----:B------:R-:W-:Y:S01]  /*0ee0*/  IADD3 R3, R3, 0x1, RZ ;  /* 0x0000000103037810 */ /* 0x000fe20007ffe0ff */
[----:B------:R-:W-:Y:S01]  /*0ef0*/  UMOV UR18, URZ ;  /* 0x0000003f00127c82 */ /* 0x000fe20008000000 */
[----:B------:R-:W-:Y:S01]  /*0f00*/  UMOV UR20, UR36 ;  /* 0x0000002400147c82 */ /* 0x000fe20008000000 */
[----:B------:R-:W-:Y:S01]  /*0f10*/  UMOV UR21, UR37 ;  /* 0x0000002500157c82 */ /* 0x000fe20008000000 */
[----:B------:R-:W-:Y:S01]  /*0f20*/  UMOV UR10, 0x40 ;  /* 0x00000040000a7882 */ /* 0x000fe20000000000 */
[----:B------:R-:W-:Y:S01]  /*0f30*/  UIADD3 UR17, UR17, 0x1e000, URZ ;  /* 0x0001e00011117890 */ /* 0x000fe2000fffe03f */
[----:B------:R-:W-:Y:S01]  /*0f40*/  UMOV UR12, UR36 ;  /* 0x00000024000c7c82 */ /* 0x000fe20008000000 */
[----:B------:R-:W-:-:S02]  /*0f50*/  UMOV UR13, UR37 ;  /* 0x00000025000d7c82 */ /* 0x000fc40008000000 */
[----:B------:R-:W-:Y:S02]  /*0f60*/  UIADD3 UR16, UR32, 0x6000, URZ ;  /* 0x0000600020107890 */ /* 0x000fe4000fffe03f */
[----:B------:R-:W-:Y:S02]  /*0f70*/  UIADD3 UR8, UR32, 0x8000, URZ ;  /* 0x0000800020087890 */ /* 0x000fe4000fffe03f */
[----:B------:R-:W-:Y:S01]  /*0f80*/  UIADD3 UR32, UR32, 0xa000, URZ ;  /* 0x0000a00020207890 */ /* 0x000fe2000fffe03f */
[----:B------:R-:W-:Y:S01]  /*0f90*/  UMOV UR11, UR19 ;  /* 0x00000013000b7c82 */ /* 0x000fe20008000000 */
[----:B------:R-:W-:Y:S01]  /*0fa0*/  UMOV UR9, UR17 ;  /* 0x0000001100097c82 */ /* 0x000fe20008000000 */
[----:B------:R-:W-:Y:S01]  /*0fb0*/  UMOV UR34, 0x80 ;  /* 0x0000008000227882 */ /* 0x000fe20000000000 */
[----:B------:R-:W-:Y:S01]  /*0fc0*/  UMOV UR35, UR19 ;  /* 0x0000001300237c82 */ /* 0x000fe20008000000 */
[----:B------:R3:W-:Y:S01]  /*0fd0*/  UTMALDG.4D [UR16], [UR4], desc[UR6] ;  /* 0x00000610040075b4 */ /* 0x0007e20008019000 */
[----:B------:R-:W-:Y:S01]  /*0fe0*/  UMOV UR33, UR17 ;  /* 0x0000001100217c82 */ /* 0x000fe20008000000 */
[----:B------:R3:W-:Y:S02]  /*0ff0*/  UTMALDG.4D [UR8], [UR4], desc[UR6] ;  /* 0x00000608040075b4 */ /* 0x0007e40008019000 */
[----:B------:R3:W-:Y:S02]  /*1000*/  UTMALDG.4D [UR32], [UR4], desc[UR6] ;  /* 0x00000620040075b4 */ /* 0x0007e40008019000 */
[----:B---3--:R-:W-:Y:S01]  /*1010*/  NOP ;  /* 0x0000000000007918 */ /* 0x008fe20000000000 */
.L_x_11:
[----:B------:R-:W-:Y:S01]  /*1020*/  ISETP.GE.AND P1, PT, R2, 0x2, PT ;  /* 0x000000020200780c */ /* 0x000fe20003f26270 */
[----:B-12---:R-:W-:-:S12]  /*1030*/  IMAD.MOV.U32 R4, RZ, RZ, 0x1 ;  /* 0x00000001ff047424 */ /* 0x006fd800078e00ff */
[----:B------:R-:W-:Y:S05]  /*1040*/  @!P1 BRA `(.L_x_16) ;  /* 0x0000000400989947 */ /* 0x000fea0003800000 */
[----:B------:R-:W1:Y:S01]  /*1050*/  S2R R5, SR_CgaCtaId ;  /* 0x0000000000057919 */ /* 0x000e620000008800 */
[----:B------:R-:W-:Y:S02]  /*1060*/  MOV R4, 0x400 ;  /* 0x0000040000047802 */ /* 0x000fe40000000f00 */
[----:B------:R-:W-:Y:S02]  /*1070*/  MOV R10, 0x1 ;  /* 0x00000001000a7802 */ /* 0x000fe40000000f00 */
[----:B------:R-:W-:Y:S02]  /*1080*/  ISETP.NE.AND P2, PT, R6, RZ, PT ;  /* 0x000000ff0600720c */ /* 0x000fe40003f45270 */
[----:B------:R-:W-:Y:S02]  /*1090*/  SHF.L.U32 R10, R10, 0x1f, RZ ;  /* 0x0000001f0a0a7819 */ /* 0x000fe400000006ff */
[----:B-1----:R-:W-:-:S04]  /*10a0*/  LEA R4, R5, R4, 0x18 ;  /* 0x0000000405047211 */ /* 0x002fc800078ec0ff */
[----:B------:R-:W-:-:S07]  /*10b0*/  LEA R5, R3, R4, 0x3 ;  /* 0x0000000403057211 */ /* 0x000fce00078e18ff */
.L_x_17:
        /* <DEDUP_REMOVED lines=10> */
.L_x_18:
[----:B------:R-:W-:Y:S01]  /*1160*/  IMAD R4, R3, 0x6000, R4 ;  /* 0x0000600003047824 */ /* 0x000fe200078e0204 */
[----:B------:R-:W-:Y:S01]  /*1170*/  R2UR UR17, R5 ;  /* 0x00000000051172ca */ /* 0x000fe200000e0000 */
[----:B------:R-:W-:Y:S01]  /*1180*/  ULDC.64 UR4, c[0x0][0x198] ;  /* 0x0000660000047ab9 */ /* 0x000fe20000000a00 */
[----:B------:R-:W-:Y:S01]  /*1190*/  R2UR UR19, R163 ;  /* 0x00000000a31372ca */ /* 0x000fe200000e0000 */
[----:B-12---:R-:W1:Y:S01]  /*11a0*/  S2R R5, SR_CgaCtaId ;  /* 0x0000000000057919 */ /* 0x006e620000008800 */
[----:B------:R-:W-:Y:S01]  /*11b0*/  R2UR UR32, R4 ;  /* 0x00000000042072ca */ /* 0x000fe200000e0000 */
[----:B------:R-:W-:Y:S01]  /*11c0*/  UIADD3 UR4, UP0, UR4, 0x1f0, URZ ;  /* 0x000001f004047890 */ /* 0x000fe2000ff1e03f */
[----:B------:R-:W-:Y:S01]  /*11d0*/  IADD3 R3, R3, 0x1, RZ ;  /* 0x0000000103037810 */ /* 0x000fe20007ffe0ff */
[----:B------:R-:W-:Y:S01]  /*11e0*/  UMOV UR6, 0x0 ;  /* 0x0000000000067882 */ /* 0x000fe20000000000 */
[----:B------:R-:W-:Y:S01]  /*11f0*/  UMOV UR7, 0x10000000 ;  /* 0x1000000000077882 */ /* 0x000fe20000000000 */
[----:B------:R-:W-:Y:S01]  /*1200*/  UIADD3.X UR5, URZ, UR5, URZ, UP0, !UPT ;  /* 0x000000053f057290 */ /* 0x000fe200087fe43f */
[----:B------:R-:W-:Y:S01]  /*1210*/  MOV R4, 0x400 ;  /* 0x0000040000047802 */ /* 0x000fe20000000f00 */
[----:B------:R-:W-:Y:S01]  /*1220*/  UMOV UR18, URZ ;  /* 0x0000003f00127c82 */ /* 0x000fe20008000000 */
[----:B------:R-:W-:Y:S01]  /*1230*/  UMOV UR20, UR36 ;  /* 0x0000002400147c82 */ /* 0x000fe20008000000 */
[----:B------:R-:W-:Y:S01]  /*1240*/  UIADD3 UR17, UR17, 0x1e000, URZ ;  /* 0x0001e00011117890 */ /* 0x000fe2000fffe03f */
[C---:B------:R-:W-:Y:S01]  /*1250*/  ISETP.NE.AND P2, PT, R3.reuse, 0x4, PT ;  /* 0x000000040300780c */ /* 0x040fe20003f45270 */
[----:B------:R-:W-:Y:S01]  /*1260*/  USHF.L.U32 UR19, UR19, 0x6, URZ ;  /* 0x0000000613137899 */ /* 0x000fe2000800063f */
[C---:B------:R-:W-:Y:S01]  /*1270*/  ISETP.NE.AND P1, PT, R3.reuse, 0x4, PT ;  /* 0x000000040300780c */ /* 0x040fe20003f25270 */
[----:B------:R-:W-:Y:S01]  /*1280*/  UIADD3 UR16, UR32, 0x6000, URZ ;  /* 0x0000600020107890 */ /* 0x000fe2000fffe03f */
[----:B------:R-:W-:Y:S01]  /*1290*/  SEL R3, R3, RZ, P2 ;  /* 0x000000ff03037207 */ /* 0x000fe20001000000 */
[----:B------:R-:W-:Y:S01]  /*12a0*/  UIADD3 UR8, UR32, 0x8000, URZ ;  /* 0x0000800020087890 */ /* 0x000fe2000fffe03f */
[----:B------:R-:W-:Y:S01]  /*12b0*/  ISETP.NE.AND P3, PT, R6, RZ, PT ;  /* 0x000000ff0600720c */ /* 0x000fe20003f65270 */
[----:B------:R-:W-:Y:S01]  /*12c0*/  UIADD3 UR32, UR32, 0xa000, URZ ;  /* 0x0000a00020207890 */ /* 0x000fe2000fffe03f */
[----:B------:R-:W-:Y:S01]  /*12d0*/  UMOV UR21, UR37 ;  /* 0x0000002500157c82 */ /* 0x000fe20008000000 */
        /* <DEDUP_REMOVED lines=9> */
[----:B-1----:R-:W-:-:S02]  /*1370*/  LEA R10, R5, R4, 0x18 ;  /* 0x00000004050a7211 */ /* 0x002fc400078ec0ff */
[----:B------:R-:W-:Y:S01]  /*1380*/  SEL R4, RZ, 0x1, !P1 ;  /* 0x00000001ff047807 */ /* 0x000fe20004800000 */
[----:B------:R2:W-:Y:S01]  /*1390*/  UTMALDG.4D [UR8], [UR4], desc[UR6] ;  /* 0x00000608040075b4 */ /* 0x0005e20008019000 */
[----:B------:R-:W-:Y:S02]  /*13a0*/  LEA R12, R3, R10, 0x3 ;  /* 0x0000000a030c7211 */ /* 0x000fe400078e18ff */
[----:B------:R-:W-:Y:S01]  /*13b0*/  SHF.L.U32 R5, R4, 0x1f, RZ ;  /* 0x0000001f04057819 */ /* 0x000fe200000006ff */
[----:B------:R2:W-:Y:S02]  /*13c0*/  UTMALDG.4D [UR32], [UR4], desc[UR6] ;  /* 0x00000620040075b4 */ /* 0x0005e40008019000 */
[----:B--2---:R-:W-:-:S04]  /*13d0*/  NOP ;  /* 0x0000000000007918 */ /* 0x004fc80000000000 */
.L_x_19:
        /* <DEDUP_REMOVED lines=10> */
.L_x_20:
[----:B------:R-:W-:Y:S01]  /*1480*/  IMAD R10, R3, 0x6000, R10 ;  /* 0x00006000030a7824 */ /* 0x000fe200078e020a */
[----:B------:R-:W-:Y:S01]  /*1490*/  R2UR UR17, R12 ;  /* 0x000000000c1172ca */ /* 0x000fe200000e0000 */
[----:B------:R-:W-:Y:S01]  /*14a0*/  ULDC.64 UR4, c[0x0][0x198] ;  /* 0x0000660000047ab9 */ /* 0x000fe20000000a00 */
[----:B------:R-:W-:Y:S01]  /*14b0*/  R2UR UR19, R163 ;  /* 0x00000000a31372ca */ /* 0x000fe200000e0000 */
[----:B------:R-:W-:Y:S01]  /*14c0*/  UIADD3 UR4, UP0, UR4, 0x2f0, URZ ;  /* 0x000002f004047890 */ /* 0x000fe2000ff1e03f */
[----:B------:R-:W-:Y:S01]  /*14d0*/  R2UR UR32, R10 ;  /* 0x000000000a2072ca */ /* 0x000fe200000e0000 */
[----:B------:R-:W-:Y:S01]  /*14e0*/  UMOV UR6, 0x0 ;  /* 0x0000000000067882 */ /* 0x000fe20000000000 */
[----:B------:R-:W-:Y:S01]  /*14f0*/  UMOV UR7, 0x10000000 ;  /* 0x1000000000077882 */ /* 0x000fe20000000000 */
[----:B------:R-:W-:Y:S01]  /*1500*/  UIADD3.X UR5, URZ, UR5, URZ, UP0, !UPT ;  /* 0x000000053f057290 */ /* 0x000fe200087fe43f */
[----:B-12---:R-:W-:Y:S01]  /*1510*/  IADD3 R5, R3, 0x1, RZ ;  /* 0x0000000103057810 */ /* 0x006fe20007ffe0ff */
[----:B------:R-:W-:Y:S01]  /*1520*/  UMOV UR18, URZ ;  /* 0x0000003f00127c82 */ /* 0x000fe20008000000 */
[----:B------:R-:W-:Y:S01]  /*1530*/  UMOV UR20, UR36 ;  /* 0x0000002400147c82 */ /* 0x000fe20008000000 */
[----:B------:R-:W-:Y:S01]  /*1540*/  UMOV UR21, UR37 ;  /* 0x0000002500157c82 */ /* 0x000fe20008000000 */
[----:B------:R-:W-:Y:S01]  /*1550*/  UMOV UR10, 0x40 ;  /* 0x00000040000a7882 */ /* 0x000fe20000000000 */
[----:B------:R-:W-:Y:S01]  /*1560*/  UIADD3 UR17, UR17, 0x1e000, URZ ;  /* 0x0001e00011117890 */ /* 0x000fe2000fffe03f */
[----:B------:R-:W-:Y:S01]  /*1570*/  ISETP.NE.AND P1, PT, R5, 0x4, PT ;  /* 0x000000040500780c */ /* 0x000fe20003f25270 */
[----:B------:R-:W-:Y:S01]  /*1580*/  USHF.L.U32 UR19, UR19, 0x6, URZ ;  /* 0x0000000613137899 */ /* 0x000fe2000800063f */
[----:B------:R-:W-:Y:S01]  /*1590*/  IADD3 R163, R163, 0x1, RZ ;  /* 0x00000001a3a37810 */ /* 0x000fe20007ffe0ff */
[----:B------:R-:W-:Y:S01]  /*15a0*/  UIADD3 UR16, UR32, 0x6000, URZ ;  /* 0x0000600020107890 */ /* 0x000fe2000fffe03f */
[----:B------:R-:W-:Y:S01]  /*15b0*/  SEL R3, RZ, 0x1, P1 ;  /* 0x00000001ff037807 */ /* 0x000fe20000800000 */
[----:B------:R-:W-:-:S02]  /*15c0*/  UIADD3 UR8, UR32, 0x8000, URZ ;  /* 0x0000800020087890 */ /* 0x000fc4000fffe03f */
[----:B------:R-:W-:Y:S01]  /*15d0*/  UIADD3 UR32, UR32, 0xa000, URZ ;  /* 0x0000a00020207890 */ /* 0x000fe2000fffe03f */
[----:B------:R-:W-:Y:S01]  /*15e0*/  LOP3.LUT R4, R4, R3, RZ, 0x3c, !PT ;  /* 0x0000000304047212 */ /* 0x000fe200078e3cff */
        /* <DEDUP_REMOVED lines=8> */
[----:B------:R-:W-:Y:S01]  /*1670*/  SEL R3, R5, RZ, P1 ;  /* 0x000000ff05037207 */ /* 0x000fe20000800000 */
[----:B------:R1:W-:Y:S01]  /*1680*/  UTMALDG.4D [UR8], [UR4], desc[UR6] ;  /* 0x00000608040075b4 */ /* 0x0003e20008019000 */
[----:B------:R1:W-:Y:S02]  /*1690*/  UTMALDG.4D [UR32], [UR4], desc[UR6] ;  /* 0x00000620040075b4 */ /* 0x0003e40008019000 */
[----:B-1----:R-:W-:-:S03]  /*16a0*/  NOP ;  /* 0x0000000000007918 */ /* 0x002fc60000000000 */
.L_x_16:
[----:B------:R-:W-:-:S05]  /*16b0*/  IMAD.SHL.U32 R5, R2, 0x2, RZ ;  /* 0x0000000202057824 */ /* 0x000fca00078e00ff */
[----:B------:R-:W-:-:S04]  /*16c0*/  LOP3.LUT R5, R5, 0xfffffffe, RZ, 0x3c, !PT ;  /* 0xfffffffe05057812 */ /* 0x000fc800078e3cff */
[----:B------:R-:W-:-:S07]  /*16d0*/  IADD3 R5, -R5, -0x6, RZ ;  /* 0xfffffffa05057810 */ /* 0x000fce0007ffe1ff */
.L_x_10:
[----:B------:R-:W-:Y:S05]  /*16e0*/  BSYNC B0 ;  /* 0x0000000000007941 */ /* 0x000fea0003800000 */
.L_x_9:
[----:B------:R-:W1:Y:S01]  /*16f0*/  S2R R13, SR_CgaCtaId ;  /* 0x00000000000d7919 */ /* 0x000e620000008800 */
[----:B------:R-:W-:Y:S02]  /*1700*/  MOV R16, 0x400 ;  /* 0x0000040000107802 */ /* 0x000fe40000000f00 */
[----:B------:R-:W-:Y:S02]  /*1710*/  MOV R9, RZ ;  /* 0x000000ff00097202 */ /* 0x000fe40000000f00 */
[----:B------:R-:W-:Y:S02]  /*1720*/  SHF.L.U32 R11, RZ, 0x1f, RZ ;  /* 0x0000001fff0b7819 */ /* 0x000fe400000006ff */
[----:B-1----:R-:W-:-:S07]  /*1730*/  LEA R16, R13, R16, 0x18 ;  /* 0x000000100d107211 */ /* 0x002fce00078ec0ff */
.L_x_21:
[----:B-1----:R1:W2:Y:S02]  /*1740*/  SYNCS.PHASECHK.TRANS64.TRYWAIT P1, [R16+URZ+0x1e040], R11 ;  /* 0x01e0400b100075a7 */ /* 0x0022a4000802017f */
[----:B--2---:R-:W-:Y:S05]  /*1750*/  @!P1 NANOSLEEP.SYNCS 0x989680 ;  /* 0x009896800000995d */ /* 0x004fea0003900000 */
[----:B------:R-:W2:Y:S02]  /*1760*/  @!P1 SYNCS.PHASECHK.TRANS64 P1, [R16+URZ+0x1e040], R11 ;  /* 0x01e0400b100095a7 */ /* 0x000ea4000802007f */
[----:B--2---:R-:W-:Y:S05]  /*1770*/  @!P1 BRA `(.L_x_21) ;  /* 0xfffffffc00f09947 */ /* 0x004fea000383ffff */
[----:B------:R-:W2:Y:S01]  /*1780*/  LDC R2, c[0x0][0x28c] ;  /* 0x0000a300ff027b82 */ /* 0x000ea20000000800 */
[----:B-1----:R-:W-:Y:S02]  /*1790*/  SHF.R.S32.HI R11, RZ, 0x1f, R6 ;  /* 0x0000001fff0b7819 */ /* 0x002fe40000011406 */
[----:B------:R-:W-:Y:S02]  /*17a0*/  SHF.L.U32 R19, RZ, 0x1f, RZ ;  /* 0x0000001fff137819 */ /* 0x000fe400000006ff */
[----:B--2---:R-:W-:Y:S02]  /*17b0*/  IADD3 R10, R2, 0x3f, RZ ;  /* 0x0000003f020a7810 */ /* 0x004fe40007ffe0ff */
[----:B------:R-:W-:Y:S02]  /*17c0*/  LEA.HI R2, R11, R6, RZ, 0x5 ;  /* 0x000000060b027211 */ /* 0x000fe400078f28ff */
[----:B------:R-:W-:Y:S02]  /*17d0*/  SHF.R.S32.HI R13, RZ, 0x1f, R10 ;  /* 0x0000001fff0d7819 */ /* 0x000fe4000001140a */
[----:B------:R-:W-:-:S02]  /*17e0*/  SHF.R.S32.HI R2, RZ, 0x5, R2 ;  /* 0x00000005ff027819 */ /* 0x000fc40000011402 */
[----:B------:R-:W-:Y:S02]  /*17f0*/  LEA.HI R13, R13, R10, RZ, 0x6 ;  /* 0x0000000a0d0d7211 */ /* 0x000fe400078f30ff */
[----:B------:R-:W-:Y:S02]  /*1800*/  LEA R2, R2, UR43, 0x4 ;  /* 0x0000002b02027c11 */ /* 0x000fe4000f8e20ff */
[----:B------:R-:W-:-:S07]  /*1810*/  SHF.R.S32.HI R15, RZ, 0x6, R13 ;  /* 0x00000006ff0f7819 */ /* 0x000fce000001140d */
.L_x_22:
[----:B-1----:R1:W2:Y:S02]  /*1820*/  SYNCS.PHASECHK.TRANS64.TRYWAIT P1, [R16+URZ+0x1e000], R19 ;  /* 0x01e00013100075a7 */ /* 0x0022a4000802017f */
[----:B--2---:R-:W-:Y:S05]  /*1830*/  @!P1 NANOSLEEP.SYNCS 0x989680 ;  /* 0x009896800000995d */ /* 0x004fea0003900000 */
[----:B------:R-:W2:Y:S02]  /*1840*/  @!P1 SYNCS.PHASECHK.TRANS64 P1, [R16+URZ+0x1e000], R19 ;  /* 0x01e00013100095a7 */ /* 0x000ea4000802007f */
[----:B--2---:R-:W-:Y:S05]  /*1850*/  @!P1 BRA `(.L_x_22) ;  /* 0xfffffffc00f09947 */ /* 0x004fea000383ffff */
[----:B------:R-:W-:Y:S01]  /*1860*/  LEA.HI R11, R11, R6, RZ, 0x2 ;  /* 0x000000060b0b7211 */ /* 0x000fe200078f10ff */
[----:B------:R-:W-:Y:S05]  /*1870*/  WARPSYNC.ALL ;  /* 0x0000000000007948 */ /* 0x000fea0003800000 */
[--C-:B------:R-:W-:Y:S02]  /*1880*/  SHF.R.S32.HI R13, RZ, 0x2, R11.reuse ;  /* 0x00000002ff0d7819 */ /* 0x100fe4000001140b */
[----:B------:R-:W-:Y:S02]  /*1890*/  SHF.R.S32.HI R10, RZ, 0x1f, R11 ;  /* 0x0000001fff0a7819 */ /* 0x000fe4000001140b */
[----:B------:R-:W-:-:S02]  /*18a0*/  LOP3.LUT R11, R11, 0x7ffffffc, RZ, 0xc0, !PT ;  /* 0x7ffffffc0b0b7812 */ /* 0x000fc400078ec0ff */
[----:B------:R-:W-:Y:S02]  /*18b0*/  LEA.HI R10, R10, R13, RZ, 0x3 ;  /* 0x0000000d0a0a7211 */ /* 0x000fe400078f18ff */
[----:B------:R-:W-:Y:S01]  /*18c0*/  VIMNMX R136, R15, R0, PT ;  /* 0x000000000f887248 */ /* 0x000fe20003fe0100 */
[----:B------:R-:W-:Y:S01]  /*18d0*/  IMAD.IADD R11, R6, 0x1, -R11 ;  /* 0x00000001060b7824 */ /* 0x000fe200078e0a0b */
[----:B------:R-:W-:-:S04]  /*18e0*/  LOP3.LUT R10, R10, 0xfffffff8, RZ, 0xc0, !PT ;  /* 0xfffffff80a0a7812 */ /* 0x000fc800078ec0ff */
[----:B------:R-:W-:Y:S02]  /*18f0*/  SHF.L.U32 R157, R11, 0x1, RZ ;  /* 0x000000010b9d7819 */ /* 0x000fe400000006ff */
[----:B------:R-:W-:Y:S02]  /*1900*/  IADD3 R2, R2, R13, -R10 ;  /* 0x0000000d02027210 */ /* 0x000fe40007ffe80a */
[C---:B------:R-:W-:Y:S01]  /*1910*/  R2UR UR15, R16.reuse ;  /* 0x00000000100f72ca */ /* 0x040fe200000e0000 */
[----:B------:R-:W-:Y:S01]  /*1920*/  WARPGROUP.ARRIVE ;  /* 0x00000000000079c5 */ /* 0x000fe20000000000 */
[----:B------:R-:W-:Y:S01]  /*1930*/  R2UR UR4, R16 ;  /* 0x00000000100472ca */ /* 0x000fe200000e0000 */
[----:B------:R-:W-:Y:S01]  /*1940*/  UMOV UR7, 0x40000040 ;  /* 0x4000004000077882 */ /* 0x000fe20000000000 */
[----:B------:R-:W-:Y:S01]  /*1950*/  UMOV UR11, 0x40000040 ;  /* 0x40000040000b7882 */ /* 0x000fe20000000000 */
[----:B------:R-:W-:Y:S01]  /*1960*/  UMOV UR9, UR7 ;  /* 0x0000000700097c82 */ /* 0x000fe20008000000 */
[----:B------:R-:W-:Y:S01]  /*1970*/  IMAD.U32 R13, RZ, RZ, UR7 ;  /* 0x00000007ff0d7e24 */ /* 0x000fe2000f8e00ff */
[----:B------:R-:W-:Y:S01]  /*1980*/  UMOV UR7, 0x40000040 ;  /* 0x4000004000077882 */ /* 0x000fe20000000000 */
[----:B------:R-:W-:Y:S01]  /*1990*/  UMOV UR57, 0x40000040 ;  /* 0x4000004000397882 */ /* 0x000fe20000000000 */
[----:B------:R-:W-:Y:S01]  /*19a0*/  MOV R15, UR7 ;  /* 0x00000007000f7c02 */ /* 0x000fe20008000f00 */
[----:B------:R-:W-:Y:S01]  /*19b0*/  UMOV UR59, 0x40000040 ;  /* 0x40000040003b7882 */ /* 0x000fe20000000000 */
[----:B------:R-:W-:Y:S01]  /*19c0*/  UMOV UR53, 0x40000040 ;  /* 0x4000004000357882 */ /* 0x000fe20000000000 */
[----:B------:R-:W-:Y:S01]  /*19d0*/  UMOV UR55, 0x40000040 ;  /* 0x4000004000377882 */ /* 0x000fe20000000000 */
[----:B------:R-:W-:Y:S01]  /*19e0*/  UIADD3 UR15, UR15, 0x6000, URZ ;  /* 0x000060000f0f7890 */ /* 0x000fe2000fffe03f */
[----:B------:R-:W-:Y:S01]  /*19f0*/  IADD3 R0, R2, 0x8, RZ ;  /* 0x0000000802007810 */ /* 0x000fe20007ffe0ff */
[----:B------:R-:W-:Y:S01]  /*1a00*/  USHF.R.U32.HI UR4, URZ, 0x4, UR4 ;  /* 0x000000043f047899 */ /* 0x000fe20008011604 */
[C---:B------:R-:W-:Y:S01]  /*1a10*/  VIADD R59, R157.reuse, 0x10 ;  /* 0x000000109d3b7836 */ /* 0x040fe20000000000 */
[----:B------:R-:W-:Y:S01]  /*1a20*/  USHF.R.U32.HI UR15, URZ, 0x4, UR15 ;  /* 0x000000043f0f7899 */ /* 0x000fe2000801160f */
[CC--:B------:R-:W-:Y:S01]  /*1a30*/  ISETP.GE.AND P5, PT, R0.reuse, R157.reuse, PT ;  /* 0x0000009d0000720c */ /* 0x0c0fe20003fa6270 */
[----:B------:R-:W-:Y:S01]  /*1a40*/  ULOP3.LUT UR4, UR4, 0x3fff, URZ, 0xc0, !UPT ;  /* 0x00003fff04047892 */ /* 0x000fe2000f8ec03f */
[-C--:B------:R-:W-:Y:S01]  /*1a50*/  ISETP.GT.AND P2, PT, R0, R157.reuse, PT ;  /* 0x0000009d0000720c */ /* 0x080fe20003f44270 */
[----:B------:R-:W-:Y:S01]  /*1a60*/  ULOP3.LUT UR15, UR15, 0x3fff, URZ, 0xc0, !UPT ;  /* 0x00003fff0f0f7892 */ /* 0x000fe2000f8ec03f */
[C---:B------:R-:W-:Y:S01]  /*1a70*/  ISETP.GE.AND P3, PT, R2.reuse, R157, PT ;  /* 0x0000009d0200720c */ /* 0x040fe20003f66270 */
[----:B------:R-:W-:Y:S01]  /*1a80*/  ULOP3.LUT UR4, UR4, 0x10000, URZ, 0xfc, !UPT ;  /* 0x0001000004047892 */ /* 0x000fe2000f8efc3f */
[C---:B------:R-:W-:Y:S01]  /*1a90*/  ISETP.GE.AND P6, PT, R2.reuse, R59, PT ;  /* 0x0000003b0200720c */ /* 0x040fe20003fc6270 */
[----:B------:R-:W-:Y:S01]  /*1aa0*/  ULOP3.LUT UR14, UR15, 0x10000, URZ, 0xfc, !UPT ;  /* 0x000100000f0e7892 */ /* 0x000fe2000f8efc3f */
[C---:B------:R-:W-:Y:S01]  /*1ab0*/  IADD3 R11, R157.reuse, 0x8, RZ ;  /* 0x000000089d0b7810 */ /* 0x040fe20007ffe0ff */
[----:B------:R-:W-:Y:S01]  /*1ac0*/  UIADD3 UR5, UR4, 0x2, URZ ;  /* 0x0000000204057890 */ /* 0x000fe2000fffe03f */
[C---:B------:R-:W-:Y:S01]  /*1ad0*/  IADD3 R57, R157.reuse, 0x9, RZ ;  /* 0x000000099d397810 */ /* 0x040fe20007ffe0ff */
[----:B------:R-:W-:Y:S01]  /*1ae0*/  UIADD3 UR56, UR4, 0x206, URZ ;  /* 0x0000020604387890 */ /* 0x000fe2000fffe03f */
[C---:B------:R-:W-:Y:S01]  /*1af0*/  ISETP.GE.AND P1, PT, R2.reuse, R11, PT ;  /* 0x0000000b0200720c */ /* 0x040fe20003f26270 */
[----:B------:R-:W-:Y:S01]  /*1b00*/  UMOV UR6, UR4 ;  /* 0x0000000400067c82 */ /* 0x000fe20008000000 */
[----:B------:R-:W-:Y:S01]  /*1b10*/  UMOV UR10, UR14 ;  /* 0x0000000e000a7c82 */ /* 0x000fe20008000000 */
[----:B------:R-:W-:Y:S01]  /*1b20*/  UMOV UR8, UR6 ;  /* 0x0000000600087c82 */ /* 0x000fe20008000000 */
[----:B------:R-:W-:Y:S01]  /*1b30*/  MOV R12, UR6 ;  /* 0x00000006000c7c02 */ /* 0x000fe20008000f00 */
[----:B------:R-:W-:Y:S01]  /*1b40*/  HGMMA.64x64x16.F32.BF16 R24, gdesc[UR8], RZ, !UPT, gsb0 ;  /* 0x00e00000081879f0 */ /* 0x000fe2000c0018ff */
[----:B------:R-:W-:Y:S01]  /*1b50*/  UIADD3 UR10, UR14, 0x2, URZ ;  /* 0x000000020e0a7890 */ /* 0x000fe2000fffe03f */
[C---:B------:R-:W-:Y:S01]  /*1b60*/  IADD3 R11, R157.reuse, 0x11, RZ ;  /* 0x000000119d0b7810 */ /* 0x040fe20007ffe0ff */
[----:B------:R-:W-:Y:S01]  /*1b70*/  UMOV UR6, UR5 ;  /* 0x0000000500067c82 */ /* 0x000fe20008000000 */
[----:B------:R-:W-:Y:S01]  /*1b80*/  UMOV UR9, UR7 ;  /* 0x0000000700097c82 */ /* 0x000fe20008000000 */
[----:B------:R-:W-:Y:S01]  /*1b90*/  UMOV UR8, UR6 ;  /* 0x0000000600087c82 */ /* 0x000fe20008000000 */
[----:B------:R-:W-:Y:S01]  /*1ba0*/  UMOV UR11, 0x40000040 ;  /* 0x40000040000b7882 */ /* 0x000fe20000000000 */
[----:B------:R-:W-:Y:S01]  /*1bb0*/  UIADD3 UR5, UR4, 0x4, URZ ;  /* 0x0000000404057890 */ /* 0x000fe2000fffe03f */
[----:B------:R-:W-:Y:S01]  /*1bc0*/  MOV R14, UR6 ;  /* 0x00000006000e7c02 */ /* 0x000fe20008000f00 */
[----:B------:R-:W-:Y:S01]  /*1bd0*/  UMOV UR7, 0x40000040 ;  /* 0x4000004000077882 */ /* 0x000fe20000000000 */
[----:B------:R-:W-:Y:S01]  /*1be0*/  UIADD3 UR58, UR14, 0x206, URZ ;  /* 0x000002060e3a7890 */ /* 0x000fe2000fffe03f */
[----:B-1----:R-:W-:Y:S01]  /*1bf0*/  MOV R19, UR7 ;  /* 0x0000000700137c02 */ /* 0x002fe20008000f00 */
[----:B------:R-:W-:Y:S01]  /*1c00*/  UIADD3 UR52, UR4, 0x400, URZ ;  /* 0x0000040004347890 */ /* 0x000fe2000fffe03f */
[----:B------:R-:W-:Y:S01]  /*1c10*/  ISETP.GE.AND P4, PT, R2, R57, PT ;  /* 0x000000390200720c */ /* 0x000fe20003f86270 */
[----:B------:R-:W-:Y:S01]  /*1c20*/  UMOV UR6, UR5 ;  /* 0x0000000500067c82 */ /* 0x000fe20008000000 */
[----:B------:R-:W-:Y:S01]  /*1c30*/  UIADD3 UR5, UR4, 0x6, URZ ;  /* 0x0000000604057890 */ /* 0x000fe2000fffe03f */
[----:B------:R-:W-:Y:S01]  /*1c40*/  IMAD.U32 R18, RZ, RZ, UR6 ;  /* 0x00000006ff127e24 */ /* 0x000fe2000f8e00ff */
[----:B------:R-:W-:Y:S01]  /*1c50*/  UIADD3 UR54, UR14, 0x400, URZ ;  /* 0x000004000e367890 */ /* 0x000fe2000fffe03f */
[----:B------:R-:W-:Y:S01]  /*1c60*/  IADD3 R57, R157, 0x19, RZ ;  /* 0x000000199d397810 */ /* 0x000fe20007ffe0ff */
[----:B------:R-:W-:Y:S01]  /*1c70*/  UIADD3 UR48, UR4, 0x402, URZ ;  /* 0x0000040204307890 */ /* 0x000fe2000fffe03f */
[----:B------:R-:W-:Y:S01]  /*1c80*/  MOV R161, 0x2 ;  /* 0x0000000200a17802 */ /* 0x000fe20000000f00 */
[----:B------:R-:W-:Y:S01]  /*1c90*/  UIADD3 UR50, UR14, 0x402, URZ ;  /* 0x000004020e327890 */ /* 0x000fe2000fffe03f */
[----:B------:R-:W-:Y:S01]  /*1ca0*/  UMOV UR49, 0x40000040 ;  /* 0x4000004000317882 */ /* 0x000fe20000000000 */
[----:B------:R-:W-:Y:S01]  /*1cb0*/  UMOV UR51, 0x40000040 ;  /* 0x4000004000337882 */ /* 0x000fe20000000000 */
[----:B------:R-:W-:-:S02]  /*1cc0*/  UIADD3 UR44, UR4, 0x404, URZ ;  /* 0x00000404042c7890 */ /* 0x000fc4000fffe03f */
[----:B------:R-:W-:Y:S01]  /*1cd0*/  UIADD3 UR46, UR14, 0x404, URZ ;  /* 0x000004040e2e7890 */ /* 0x000fe2000fffe03f */
[----:B------:R-:W-:Y:S01]  /*1ce0*/  UMOV UR45, 0x40000040 ;  /* 0x40000040002d7882 */ /* 0x000fe20000000000 */
[----:B------:R-:W-:Y:S01]  /*1cf0*/  UMOV UR47, 0x40000040 ;  /* 0x40000040002f7882 */ /* 0x000fe20000000000 */
[----:B------:R-:W-:Y:S02]  /*1d00*/  WARPGROUP.DEPBAR.LE gsb0, 0x0 ;  /* 0x00008000000079c5 */ /* 0x000fe40000010000 */
[----:B------:R-:W-:-:S06]  /*1d10*/  WARPGROUP.ARRIVE ;  /* 0x00000000000079c5 */ /* 0x000fcc0000000000 */
[----:B------:R-:W-:Y:S01]  /*1d20*/  HGMMA.64x64x16.F32.BF16 R24, gdesc[UR8], R24, gsb0 ;  /* 0x00e00000081879f0 */ /* 0x000fe20008001818 */
[----:B------:R-:W-:Y:S01]  /*1d30*/  UIADD3 UR10, UR14, 0x4, URZ ;  /* 0x000000040e0a7890 */ /* 0x000fe2000fffe03f */
[----:B------:R-:W-:Y:S01]  /*1d40*/  UMOV UR8, UR6 ;  /* 0x0000000600087c82 */ /* 0x000fe20008000000 */
[----:B------:R-:W-:Y:S01]  /*1d50*/  UMOV UR9, UR7 ;  /* 0x0000000700097c82 */ /* 0x000fe20008000000 */
[----:B------:R-:W-:Y:S01]  /*1d60*/  UMOV UR11, 0x40000040 ;  /* 0x40000040000b7882 */ /* 0x000fe20000000000 */
[----:B------:R-:W-:Y:S01]  /*1d70*/  UMOV UR6, UR5 ;  /* 0x0000000500067c82 */ /* 0x000fe20008000000 */
[----:B------:R-:W-:Y:S01]  /*1d80*/  UMOV UR7, 0x40000040 ;  /* 0x4000004000077882 */ /* 0x000fe20000000000 */
[----:B------:R-:W-:Y:S01]  /*1d90*/  UIADD3 UR5, UR4, 0x200, URZ ;  /* 0x0000020004057890 */ /* 0x000fe2000fffe03f */
[----:B------:R-:W-:Y:S01]  /*1da0*/  MOV R20, UR6 ;  /* 0x0000000600147c02 */ /* 0x000fe20008000f00 */
[----:B------:R-:W-:Y:S01]  /*1db0*/  IMAD.U32 R21, RZ, RZ, UR7 ;  /* 0x00000007ff157e24 */ /* 0x000fe2000f8e00ff */
[----:B------:R-:W-:-:S02]  /*1dc0*/  WARPGROUP.DEPBAR.LE gsb0, 0x0 ;  /* 0x00008000000079c5 */ /* 0x000fc40000010000 */
        /* <DEDUP_REMOVED lines=9> */
[----:B------:R-:W-:Y:S02]  /*1e60*/  MOV R22, UR6 ;  /* 0x0000000600167c02 */ /* 0x000fe40008000f00 */
[----:B------:R-:W-:Y:S01]  /*1e70*/  MOV R23, UR7 ;  /* 0x0000000700177c02 */ /* 0x000fe20008000f00 */
        /* <DEDUP_REMOVED lines=10> */
[----:B------:R-:W-:Y:S01]  /*1f20*/  IMAD.U32 R152, RZ, RZ, UR6 ;  /* 0x00000006ff987e24 */ /* 0x000fe2000f8e00ff */
[----:B------:R-:W-:Y:S01]  /*1f30*/  MOV R153, UR7 ;  /* 0x0000000700997c02 */ /* 0x000fe20008000f00 */
[----:B------:R-:W-:Y:S01]  /*1f40*/  UIADD3 UR4, UR4, 0x406, URZ ;  /* 0x0000040604047890 */ /* 0x000fe2000fffe03f */
        /* <DEDUP_REMOVED lines=9> */
[----:B------:R-:W-:Y:S01]  /*1fe0*/  MOV R154, UR6 ;  /* 0x00000006009a7c02 */ /* 0x000fe20008000f00 */
[----:B------:R-:W-:Y:S01]  /*1ff0*/  IMAD.U32 R155, RZ, RZ, UR7 ;  /* 0x00000007ff9b7e24 */ /* 0x000fe2000f8e00ff */
[----:B------:R-:W-:Y:S01]  /*2000*/  UMOV UR5, 0x40000040 ;  /* 0x4000004000057882 */ /* 0x000fe20000000000 */
[----:B------:R-:W-:-:S02]  /*2010*/  WARPGROUP.DEPBAR.LE gsb0, 0x0 ;  /* 0x00008000000079c5 */ /* 0x000fc40000010000 */
[----:B------:R-:W-:-:S06]  /*2020*/  WARPGROUP.ARRIVE ;  /* 0x00000000000079c5 */ /* 0x000fcc0000000000 */
[----:B------:R-:W-:Y:S01]  /*2030*/  HGMMA.64x64x16.F32.BF16 R24, gdesc[UR8], R24, gsb0 ;  /* 0x00e00000081879f0 */ /* 0x000fe20008001818 */
[----:B------:R-:W-:Y:S01]  /*2040*/  UIADD3 UR10, UR14, 0x204, URZ ;  /* 0x000002040e0a7890 */ /* 0x000fe2000fffe03f */
[----:B------:R-:W-:Y:S01]  /*2050*/  UMOV UR8, UR6 ;  /* 0x0000000600087c82 */ /* 0x000fe20008000000 */
[----:B------:R-:W-:Y:S01]  /*2060*/  UMOV UR9, UR7 ;  /* 0x0000000700097c82 */ /* 0x000fe20008000000 */
[----:B------:R-:W-:Y:S01]  /*2070*/  UMOV UR11, 0x40000040 ;  /* 0x40000040000b7882 */ /* 0x000fe20000000000 */
[----:B------:R-:W-:Y:S01]  /*2080*/  UIADD3 UR6, UR14, 0x406, URZ ;  /* 0x000004060e067890 */ /* 0x000fe2000fffe03f */
[----:B------:R-:W-:Y:S01]  /*2090*/  UMOV UR7, 0x40000040 ;  /* 0x4000004000077882 */ /* 0x000fe20000000000 */
[----:B------:R-:W-:Y:S02]  /*20a0*/  WARPGROUP.DEPBAR.LE gsb0, 0x0 ;  /* 0x00008000000079c5 */ /* 0x000fe40000010000 */
[----:B------:R-:W-:-:S06]  /*20b0*/  WARPGROUP.ARRIVE ;  /* 0x00000000000079c5 */ /* 0x000fcc0000000000 */
[----:B------:R-:W-:Y:S03]  /*20c0*/  HGMMA.64x64x16.F32.BF16 R24, gdesc[UR8], R24, gsb0 ;  /* 0x00e00000081879f0 */ /* 0x000fe60008001818 */
        /* <DEDUP_REMOVED lines=14> */
[----:B------:R-:W-:Y:S01]  /*21b0*/  HGMMA.64x64x16.F32.BF16 R24, gdesc[UR4], R24, gsb0 ;  /* 0x00e00000041879f0 */ /* 0x000fe20008001818 */
[----:B------:R-:W-:Y:S01]  /*21c0*/  ULDC UR6, c[0x0][0x604] ;  /* 0x0001810000067ab9 */ /* 0x000fe20000000800 */
[----:B------:R-:W-:Y:S01]  /*21d0*/  ULDC UR7, c[0x0][0x604] ;  /* 0x0001810000077ab9 */ /* 0x000fe20000000800 */
[----:B------:R-:W-:Y:S02]  /*21e0*/  WARPGROUP.DEPBAR.LE gsb0, 0x0 ;  /* 0x00008000000079c5 */ /* 0x000fe40000010000 */
[----:B------:R-:W-:Y:S02]  /*21f0*/  FSEL R26, R26, -INF , P5 ;  /* 0xff8000001a1a7808 */ /* 0x000fe40002800000 */
[----:B------:R-:W-:Y:S02]  /*2200*/  FSEL R27, R27, -INF , P2 ;  /* 0xff8000001b1b7808 */ /* 0x000fe40001000000 */
[----:B------:R-:W-:Y:S02]  /*2210*/  FSEL R30, R30, -INF , P3 ;  /* 0xff8000001e1e7808 */ /* 0x000fe40001800000 */
[----:B------:R-:W-:-:S02]  /*2220*/  ISETP.GT.AND P2, PT, R2, R157, PT ;  /* 0x0000009d0200720c */ /* 0x000fc40003f44270 */
[----:B------:R-:W-:Y:S02]  /*2230*/  FMNMX R59, R26, R27, !PT ;  /* 0x0000001b1a3b7209 */ /* 0x000fe40007800000 */
[----:B------:R-:W-:Y:S02]  /*2240*/  FSEL R31, R31, -INF , P2 ;  /* 0xff8000001f1f7808 */ /* 0x000fe40001000000 */
[----:B------:R-:W-:Y:S02]  /*2250*/  FMNMX R10, R30, R59, !PT ;  /* 0x0000003b1e0a7209 */ /* 0x000fe40007800000 */
[----:B------:R-:W-:Y:S02]  /*2260*/  FSEL R34, R34, -INF , P1 ;  /* 0xff80000022227808 */ /* 0x000fe40000800000 */
[----:B------:R-:W-:Y:S02]  /*2270*/  FMNMX R59, R31, R10, !PT ;  /* 0x0000000a1f3b7209 */ /* 0x000fe40007800000 */
[----:B------:R-:W-:Y:S01]  /*2280*/  ISETP.GE.AND P5, PT, R2, R11, PT ;  /* 0x0000000b0200720c */ /* 0x000fe20003fa6270 */
[----:B------:R-:W-:Y:S01]  /*2290*/  VIADD R11, R157, 0x18 ;  /* 0x000000189d0b7836 */ /* 0x000fe20000000000 */
[----:B------:R-:W-:-:S02]  /*22a0*/  FSEL R35, R35, -INF , P4 ;  /* 0xff80000023237808 */ /* 0x000fc40002000000 */
[----:B------:R-:W-:Y:S02]  /*22b0*/  FMNMX R10, R34, R59, !PT ;  /* 0x0000003b220a7209 */ /* 0x000fe40007800000 */
[----:B------:R-:W-:Y:S02]  /*22c0*/  FSEL R25, R25, -INF , P2 ;  /* 0xff80000019197808 */ /* 0x000fe40001000000 */
[----:B------:R-:W-:Y:S02]  /*22d0*/  FSEL R24, R24, -INF , P3 ;  /* 0xff80000018187808 */ /* 0x000fe40001800000 */
[C---:B------:R-:W-:Y:S02]  /*22e0*/  ISETP.GE.AND P2, PT, R2.reuse, R57, PT ;  /* 0x000000390200720c */ /* 0x040fe40003f46270 */
[----:B------:R-:W-:Y:S02]  /*22f0*/  ISETP.GE.AND P3, PT, R2, R11, PT ;  /* 0x0000000b0200720c */ /* 0x000fe40003f66270 */
[----:B------:R-:W-:-:S02]  /*2300*/  FSEL R38, R38, -INF , P6 ;  /* 0xff80000026267808 */ /* 0x000fc40003000000 */
[----:B------:R-:W-:Y:S02]  /*2310*/  FMNMX R57, R35, R10, !PT ;  /* 0x0000000a23397209 */ /* 0x000fe40007800000 */
[----:B------:R-:W-:Y:S02]  /*2320*/  IADD3 R11, R157, 0x20, RZ ;  /* 0x000000209d0b7810 */ /* 0x000fe40007ffe0ff */
[----:B------:R-:W-:Y:S02]  /*2330*/  FSEL R28, R28, -INF , P1 ;  /* 0xff8000001c1c7808 */ /* 0x000fe40000800000 */
[----:B------:R-:W-:Y:S02]  /*2340*/  FSEL R39, R39, -INF , P5 ;  /* 0xff80000027277808 */ /* 0x000fe40002800000 */
[----:B------:R-:W-:Y:S02]  /*2350*/  FMNMX R10, R38, R57, !PT ;  /* 0x00000039260a7209 */ /* 0x000fe40007800000 */
[----:B------:R-:W-:Y:S01]  /*2360*/  ISETP.GE.AND P1, PT, R2, R11, PT ;  /* 0x0000000b0200720c */ /* 0x000fe20003f26270 */
[----:B------:R-:W-:Y:S01]  /*2370*/  VIADD R11, R157, 0x21 ;  /* 0x000000219d0b7836 */ /* 0x000fe20000000000 */
[----:B------:R-:W-:-:S02]  /*2380*/  FSEL R42, R42, -INF , P3 ;  /* 0xff8000002a2a7808 */ /* 0x000fc40001800000 */
[----:B------:R-:W-:Y:S02]  /*2390*/  FMNMX R57, R39, R10, !PT ;  /* 0x0000000a27397209 */ /* 0x000fe40007800000 */
[----:B------:R-:W-:Y:S02]  /*23a0*/  FSEL R29, R29, -INF , P4 ;  /* 0xff8000001d1d7808 */ /* 0x000fe40002000000 */
[----:B------:R-:W-:Y:S02]  /*23b0*/  ISETP.GE.AND P4, PT, R2, R11, PT ;  /* 0x0000000b0200720c */ /* 0x000fe40003f86270 */
[----:B------:R-:W-:Y:S02]  /*23c0*/  IADD3 R11, R157, 0x28, RZ ;  /* 0x000000289d0b7810 */ /* 0x000fe40007ffe0ff */
[----:B------:R-:W-:Y:S02]  /*23d0*/  FSEL R43, R43, -INF , P2 ;  /* 0xff8000002b2b7808 */ /* 0x000fe40001000000 */
[----:B------:R-:W-:-:S02]  /*23e0*/  FMNMX R10, R42, R57, !PT ;  /* 0x000000392a0a7209 */ /* 0x000fc40007800000 */
[----:B------:R-:W-:Y:S02]  /*23f0*/  FSEL R32, R32, -INF , P6 ;  /* 0xff80000020207808 */ /* 0x000fe40003000000 */
[----:B------:R-:W-:Y:S02]  /*2400*/  ISETP.GE.AND P6, PT, R2, R11, PT ;  /* 0x0000000b0200720c */ /* 0x000fe40003fc6270 */
[----:B------:R-:W-:Y:S02]  /*2410*/  FSEL R46, R46, -INF , P1 ;  /* 0xff8000002e2e7808 */ /* 0x000fe40000800000 */
[----:B------:R-:W-:Y:S02]  /*2420*/  FMNMX R57, R43, R10, !PT ;  /* 0x0000000a2b397209 */ /* 0x000fe40007800000 */
[----:B------:R-:W-:Y:S02]  /*2430*/  IADD3 R11, R157, 0x29, RZ ;  /* 0x000000299d0b7810 */ /* 0x000fe40007ffe0ff */
[----:B------:R-:W-:-:S02]  /*2440*/  FSEL R33, R33, -INF , P5 ;  /* 0xff80000021217808 */ /* 0x000fc40002800000 */
[----:B------:R-:W-:Y:S02]  /*2450*/  FSEL R47, R47, -INF , P4 ;  /* 0xff8000002f2f7808 */ /* 0x000fe40002000000 */
[----:B------:R-:W-:Y:S02]  /*2460*/  FMNMX R10, R46, R57, !PT ;  /* 0x000000392e0a7209 */ /* 0x000fe40007800000 */
[----:B------:R-:W-:Y:S01]  /*2470*/  ISETP.GE.AND P5, PT, R2, R11, PT ;  /* 0x0000000b0200720c */ /* 0x000fe20003fa6270 */
[----:B------:R-:W-:Y:S01]  /*2480*/  VIADD R11, R157, 0x30 ;  /* 0x000000309d0b7836 */ /* 0x000fe20000000000 */
[----:B------:R-:W-:Y:S02]  /*2490*/  FSEL R50, R50, -INF , P6 ;  /* 0xff80000032327808 */ /* 0x000fe40003000000 */
[----:B------:R-:W-:Y:S02]  /*24a0*/  FMNMX R57, R47, R10, !PT ;  /* 0x0000000a2f397209 */ /* 0x000fe40007800000 */
[----:B------:R-:W-:-:S02]  /*24b0*/  FSEL R36, R36, -INF , P3 ;  /* 0xff80000024247808 */ /* 0x000fc40001800000 */
[----:B------:R-:W-:Y:S02]  /*24c0*/  ISETP.GE.AND P3, PT, R2, R11, PT ;  /* 0x0000000b0200720c */ /* 0x000fe40003f66270 */
[----:B------:R-:W-:Y:S02]  /*24d0*/  IADD3 R11, R157, 0x31, RZ ;  /* 0x000000319d0b7810 */ /* 0x000fe40007ffe0ff */
[----:B------:R-:W-:Y:S02]  /*24e0*/  FSEL R51, R51, -INF , P5 ;  /* 0xff80000033337808 */ /* 0x000fe40002800000 */
[----:B------:R-:W-:Y:S02]  /*24f0*/  FMNMX R10, R50, R57, !PT ;  /* 0x00000039320a7209 */ /* 0x000fe40007800000 */
[----:B------:R-:W-:Y:S02]  /*2500*/  FSEL R37, R37, -INF , P2 ;  /* 0xff80000025257808 */ /* 0x000fe40001000000 */
[----:B------:R-:W-:-:S02]  /*2510*/  ISETP.GE.AND P2, PT, R2, R11, PT ;  /* 0x0000000b0200720c */ /* 0x000fc40003f46270 */
[----:B------:R-:W-:Y:S02]  /*2520*/  FSEL R54, R54, -INF , P3 ;  /* 0xff80000036367808 */ /* 0x000fe40001800000 */
[----:B------:R-:W-:Y:S02]  /*2530*/  FMNMX R57, R51, R10, !PT ;  /* 0x0000000a33397209 */ /* 0x000fe40007800000 */
[----:B------:R-:W-:Y:S02]  /*2540*/  FMNMX R11, R24, R25, !PT ;  /* 0x00000019180b7209 */ /* 0x000fe40007800000 */
[----:B------:R-:W-:Y:S02]  /*2550*/  FSEL R55, R55, -INF , P2 ;  /* 0xff80000037377808 */ /* 0x000fe40001000000 */
[----:B------:R-:W-:Y:S02]  /*2560*/  FMNMX R56, R54, R57, !PT ;  /* 0x0000003936387209 */ /* 0x000fe40007800000 */
[----:B------:R-:W-:-:S02]  /*2570*/  FMNMX R10, R28, R11, !PT ;  /* 0x0000000b1c0a7209 */ /* 0x000fc40007800000 */
[----:B------:R-:W-:Y:S02]  /*2580*/  FMNMX R56, R55, R56, !PT ;  /* 0x0000003837387209 */ /* 0x000fe40007800000 */
[----:B------:R-:W-:Y:S02]  /*2590*/  FMNMX R11, R29, R10, !PT ;  /* 0x0000000a1d0b7209 */ /* 0x000fe40007800000 */
[----:B------:R-:W-:Y:S01]  /*25a0*/  FSEL R40, R40, -INF , P1 ;  /* 0xff80000028287808 */ /* 0x000fe20000800000 */
[----:B------:R-:W1:Y:S01]  /*25b0*/  SHFL.BFLY PT, R57, R56, 0x1, 0x1f ;  /* 0x0c201f0038397f89 */ /* 0x000e6200000e0000 */
[----:B------:R-:W-:Y:S02]  /*25c0*/  FMNMX R10, R32, R11, !PT ;  /* 0x0000000b200a7209 */ /* 0x000fe40007800000 */
[----:B------:R-:W-:Y:S02]  /*25d0*/  FSEL R41, R41, -INF , P4 ;  /* 0xff80000029297808 */ /* 0x000fe40002000000 */
[----:B------:R-:W-:-:S02]  /*25e0*/  FMNMX R11, R33, R10, !PT ;  /* 0x0000000a210b7209 */ /* 0x000fc40007800000 */
[----:B------:R-:W-:Y:S02]  /*25f0*/  FSEL R44, R44, -INF , P6 ;  /* 0xff8000002c2c7808 */ /* 0x000fe40003000000 */
[----:B------:R-:W-:Y:S02]  /*2600*/  FMNMX R10, R36, R11, !PT ;  /* 0x0000000b240a7209 */ /* 0x000fe40007800000 */
[----:B------:R-:W-:Y:S02]  /*2610*/  FSEL R45, R45, -INF , P5 ;  /* 0xff8000002d2d7808 */ /* 0x000fe40002800000 */
[----:B------:R-:W-:Y:S02]  /*2620*/  FMNMX R11, R37, R10, !PT ;  /* 0x0000000a250b7209 */ /* 0x000fe40007800000 */
[----:B------:R-:W-:Y:S02]  /*2630*/  FSEL R48, R48, -INF , P3 ;  /* 0xff80000030307808 */ /* 0x000fe40001800000 */
[----:B------:R-:W-:-:S02]  /*2640*/  FMNMX R10, R40, R11, !PT ;  /* 0x0000000b280a7209 */ /* 0x000fc40007800000 */
[----:B------:R-:W-:Y:S02]  /*2650*/  FSEL R49, R49, -INF , P2 ;  /* 0xff80000031317808 */ /* 0x000fe40001000000 */
[----:B------:R-:W-:Y:S02]  /*2660*/  FMNMX R11, R41, R10, !PT ;  /* 0x0000000a290b7209 */ /* 0x000fe40007800000 */
[----:B-1----:R-:W-:Y:S02]  /*2670*/  FMNMX R56, R56, R57, !PT ;  /* 0x0000003938387209 */ /* 0x002fe40007800000 */
[----:B------:R-:W-:Y:S02]  /*2680*/  FMNMX R10, R44, R11, !PT ;  /* 0x0000000b2c0a7209 */ /* 0x000fe40007800000 */
[----:B------:R-:W-:Y:S01]  /*2690*/  IADD3 R11, R157, 0x38, RZ ;  /* 0x000000389d0b7810 */ /* 0x000fe20007ffe0ff */
[----:B------:R-:W1:Y:S01]  /*26a0*/  SHFL.BFLY PT, R59, R56, 0x2, 0x1f ;  /* 0x0c401f00383b7f89 */ /* 0x000e6200000e0000 */
[----:B------:R-:W-:-:S02]  /*26b0*/  FMNMX R57, R45, R10, !PT ;  /* 0x0000000a2d397209 */ /* 0x000fc40007800000 */
[----:B------:R-:W-:Y:S01]  /*26c0*/  ISETP.GE.AND P1, PT, R2, R11, PT ;  /* 0x0000000b0200720c */ /* 0x000fe20003f26270 */
[----:B------:R-:W-:Y:S01]  /*26d0*/  VIADD R11, R157, 0x39 ;  /* 0x000000399d0b7836 */ /* 0x000fe20000000000 */
[----:B------:R-:W-:Y:S02]  /*26e0*/  FMNMX R10, R48, R57, !PT ;  /* 0x00000039300a7209 */ /* 0x000fe40007800000 */
[----:B------:R-:W-:Y:S02]  /*26f0*/  FSEL R52, R52, -INF , P1 ;  /* 0xff80000034347808 */ /* 0x000fe40000800000 */
[----:B------:R-:W-:Y:S02]  /*2700*/  ISETP.GE.AND P2, PT, R2, R11, PT ;  /* 0x0000000b0200720c */ /* 0x000fe40003f46270 */
[----:B------:R-:W-:Y:S02]  /*2710*/  FMNMX R11, R49, R10, !PT ;  /* 0x0000000a310b7209 */ /* 0x000fe40007800000 */
[----:B------:R-:W-:-:S02]  /*2720*/  FSEL R53, R53, -INF , P2 ;  /* 0xff80000035357808 */ /* 0x000fc40001000000 */
[----:B------:R-:W-:-:S04]  /*2730*/  FMNMX R10, R52, R11, !PT ;  /* 0x0000000b340a7209 */ /* 0x000fc80007800000 */
[----:B------:R-:W-:-:S05]  /*2740*/  FMNMX R10, R53, R10, !PT ;  /* 0x0000000a350a7209 */ /* 0x000fca0007800000 */
[----:B------:R-:W2:Y:S01]  /*2750*/  SHFL.BFLY PT, R11, R10, 0x1, 0x1f ;  /* 0x0c201f000a0b7f89 */ /* 0x000ea200000e0000 */
[----:B-1----:R-:W-:-:S04]  /*2760*/  FMNMX R158, R56, R59, !PT ;  /* 0x0000003b389e7209 */ /* 0x002fc80007800000 */
[----:B------:R-:W-:-:S04]  /*2770*/  FSETP.NEU.AND P1, PT, R158, -INF , PT ;  /* 0xff8000009e00780b */ /* 0x000fc80003f2d000 */
[----:B------:R-:W-:-:S05]  /*2780*/  FSEL R56, R158, RZ, P1 ;  /* 0x000000ff9e387208 */ /* 0x000fca0000800000 */
[----:B------:R-:W-:Y:S01]  /*2790*/  FMUL R56, R56, UR6 ;  /* 0x0000000638387c20 */ /* 0x000fe20008400000 */
[----:B------:R-:W-:-:S03]  /*27a0*/  ULDC UR6, c[0x0][0x604] ;  /* 0x0001810000067ab9 */ /* 0x000fc60000000800 */
[--C-:B------:R-:W-:Y:S01]  /*27b0*/  FFMA R26, R26, UR6, -R56.reuse ;  /* 0x000000061a1a7c23 */ /* 0x100fe20008000838 */
[----:B------:R-:W-:Y:S02]  /*27c0*/  ULDC UR6, c[0x0][0x604] ;  /* 0x0001810000067ab9 */ /* 0x000fe40000000800 */
[--C-:B------:R-:W-:Y:S01]  /*27d0*/  FFMA R27, R27, UR6, -R56.reuse ;  /* 0x000000061b1b7c23 */ /* 0x100fe20008000838 */
[----:B------:R-:W-:Y:S01]  /*27e0*/  ULDC UR6, c[0x0][0x604] ;  /* 0x0001810000067ab9 */ /* 0x000fe20000000800 */
[----:B------:R-:W-:Y:S01]  /*27f0*/  FSETP.GEU.AND P6, PT, R26, -126, PT ;  /* 0xc2fc00001a00780b */ /* 0x000fe20003fce000 */
[--C-:B------:R-:W-:Y:S01]  /*2800*/  FFMA R57, R30, UR6, -R56.reuse ;  /* 0x000000061e397c23 */ /* 0x100fe20008000838 */
[----:B--2---:R-:W-:Y:S01]  /*2810*/  FMNMX R11, R10, R11, !PT ;  /* 0x0000000b0a0b7209 */ /* 0x004fe20007800000 */
[----:B------:R-:W-:Y:S01]  /*2820*/  ULDC UR6, c[0x0][0x604] ;  /* 0x0001810000067ab9 */ /* 0x000fe20000000800 */
[----:B------:R-:W-:Y:S01]  /*2830*/  FSETP.GEU.AND P5, PT, R27, -126, PT ;  /* 0xc2fc00001b00780b */ /* 0x000fe20003fae000 */
[--C-:B------:R-:W-:Y:S01]  /*2840*/  FFMA R31, R31, UR6, -R56.reuse ;  /* 0x000000061f1f7c23 */ /* 0x100fe20008000838 */
[----:B------:R-:W-:Y:S01]  /*2850*/  ULDC UR6, c[0x0][0x604] ;  /* 0x0001810000067ab9 */ /* 0x000fe20000000800 */
[----:B------:R-:W1:Y:S01]  /*2860*/  SHFL.BFLY PT, R10, R11, 0x2, 0x1f ;  /* 0x0c401f000b0a7f89 */ /* 0x000e6200000e0000 */
[--C-:B------:R-:W-:Y:S01]  /*2870*/  FFMA R34, R34, UR6, -R56.reuse ;  /* 0x0000000622227c23 */ /* 0x100fe20008000838 */
[----:B------:R-:W-:Y:S01]  /*2880*/  ULDC UR6, c[0x0][0x604] ;  /* 0x0001810000067ab9 */ /* 0x000fe20000000800 */
[----:B------:R-:W-:Y:S01]  /*2890*/  FSETP.GEU.AND P3, PT, R57, -126, PT ;  /* 0xc2fc00003900780b */ /* 0x000fe20003f6e000 */
[----:B------:R-:W-:Y:S01]  /*28a0*/  FFMA R35, R35, UR6, -R56 ;  /* 0x0000000623237c23 */ /* 0x000fe20008000838 */
[----:B------:R-:W-:Y:S01]  /*28b0*/  ULDC UR6, c[0x0][0x604] ;  /* 0x0001810000067ab9 */ /* 0x000fe20000000800 */
[----:B------:R-:W-:Y:S01]  /*28c0*/  @!P6 FMUL R26, R26, 0.5 ;  /* 0x3f0000001a1ae820 */ /* 0x000fe20000400000 */
[----:B------:R-:W-:-:S02]  /*28d0*/  FSETP.GEU.AND P1, PT, R34, -126, PT ;  /* 0xc2fc00002200780b */ /* 0x000fc40003f2e000 */
[----:B------:R-:W-:Y:S01]  /*28e0*/  FSETP.GEU.AND P2, PT, R31, -126, PT ;  /* 0xc2fc00001f00780b */ /* 0x000fe20003f4e000 */
[----:B------:R-:W-:Y:S01]  /*28f0*/  @!P5 FMUL R27, R27, 0.5 ;  /* 0x3f0000001b1bd820 */ /* 0x000fe20000400000 */
[----:B------:R-:W2:Y:S05]  /*2900*/  MUFU.EX2 R121, R26 ;  /* 0x0000001a00797308 */ /* 0x000eaa0000000800 */
[----:B------:R-:W-:-:S03]  /*2910*/  @!P3 FMUL R57, R57, 0.5 ;  /* 0x3f0000003939b820 */ /* 0x000fc60000400000 */
[----:B------:R-:W3:Y:S01]  /*2920*/  MUFU.EX2 R30, R27 ;  /* 0x0000001b001e7308 */ /* 0x000ee20000000800 */
[----:B------:R-:W-:Y:S02]  /*2930*/  @!P1 FMUL R34, R34, 0.5 ;  /* 0x3f00000022229820 */ /* 0x000fe40000400000 */
[----:B------:R-:W-:Y:S01]  /*2940*/  @!P2 FMUL R31, R31, 0.5 ;  /* 0x3f0000001f1fa820 */ /* 0x000fe20000400000 */
[----:B-1----:R-:W-:Y:S01]  /*2950*/  FMNMX R159, R11, R10, !PT ;  /* 0x0000000a0b9f7209 */ /* 0x002fe20007800000 */
[--C-:B------:R-:W-:Y:S01]  /*2960*/  FFMA R11, R38, UR6, -R56.reuse ;  /* 0x00000006260b7c23 */ /* 0x100fe20008000838 */
[----:B------:R-:W-:Y:S02]  /*2970*/  ULDC UR6, c[0x0][0x604] ;  /* 0x0001810000067ab9 */ /* 0x000fe40000000800 */
[----:B------:R-:W1:Y:S01]  /*2980*/  MUFU.EX2 R123, R57 ;  /* 0x00000039007b7308 */ /* 0x000e620000000800 */
[----:B------:R-:W-:Y:S01]  /*2990*/  FSETP.NEU.AND P4, PT, R159, -INF , PT ;  /* 0xff8000009f00780b */ /* 0x000fe20003f8d000 */
[--C-:B------:R-:W-:Y:S01]  /*29a0*/  FFMA R39, R39, UR6, -R56.reuse ;  /* 0x0000000627277c23 */ /* 0x100fe20008000838 */
[----:B--2---:R-:W-:Y:S01]  /*29b0*/  @!P6 FMUL R121, R121, R121 ;  /* 0x000000797979e220 */ /* 0x004fe20000400000 */
[----:B------:R-:W-:Y:S01]  /*29c0*/  FSETP.GEU.AND P6, PT, R11, -126, PT ;  /* 0xc2fc00000b00780b */ /* 0x000fe20003fce000 */
[----:B------:R-:W-:Y:S01]  /*29d0*/  ULDC UR6, c[0x0][0x604] ;  /* 0x0001810000067ab9 */ /* 0x000fe20000000800 */
[----:B------:R-:W-:Y:S01]  /*29e0*/  FSEL R10, R159, RZ, P4 ;  /* 0x000000ff9f0a7208 */ /* 0x000fe20002000000 */
[----:B------:R-:W-:Y:S01]  /*29f0*/  FFMA R42, R42, UR6, -R56 ;  /* 0x000000062a2a7c23 */ /* 0x000fe20008000838 */
[----:B------:R-:W-:Y:S01]  /*2a00*/  FSETP.GEU.AND P4, PT, R35, -126, PT ;  /* 0xc2fc00002300780b */ /* 0x000fe20003f8e000 */
[----:B---3--:R-:W-:Y:S01]  /*2a10*/  @!P5 FMUL R30, R30, R30 ;  /* 0x0000001e1e1ed220 */ /* 0x008fe20000400000 */
[----:B------:R-:W-:Y:S01]  /*2a20*/  FSETP.GEU.AND P5, PT, R39, -126, PT ;  /* 0xc2fc00002700780b */ /* 0x000fe20003fae000 */
[----:B------:R-:W2:Y:S01]  /*2a30*/  MUFU.EX2 R125, R34 ;  /* 0x00000022007d7308 */ /* 0x000ea20000000800 */
[----:B------:R-:W-:-:S02]  /*2a40*/  ULDC UR6, c[0x0][0x604] ;  /* 0x0001810000067ab9 */ /* 0x000fc40000000800 */
[--C-:B------:R-:W-:Y:S01]  /*2a50*/  FFMA R43, R43, UR6, -R56.reuse ;  /* 0x000000062b2b7c23 */ /* 0x100fe20008000838 */
[----:B------:R-:W-:Y:S02]  /*2a60*/  ULDC UR6, c[0x0][0x604] ;  /* 0x0001810000067ab9 */ /* 0x000fe40000000800 */
[----:B------:R-:W-:Y:S01]  /*2a70*/  @!P6 FMUL R11, R11, 0.5 ;  /* 0x3f0000000b0be820 */ /* 0x000fe20000400000 */
[--C-:B------:R-:W-:Y:S01]  /*2a80*/  FFMA R46, R46, UR6, -R56.reuse ;  /* 0x000000062e2e7c23 */ /* 0x100fe20008000838 */
[----:B------:R-:W3:Y:S01]  /*2a90*/  MUFU.EX2 R26, R31 ;  /* 0x0000001f001a7308 */ /* 0x000ee20000000800 */
[----:B------:R-:W-:Y:S01]  /*2aa0*/  ULDC UR6, c[0x0][0x604] ;  /* 0x0001810000067ab9 */ /* 0x000fe20000000800 */
[----:B------:R-:W-:Y:S01]  /*2ab0*/  @!P4 FMUL R35, R35, 0.5 ;  /* 0x3f0000002323c820 */ /* 0x000fe20000400000 */
[--C-:B------:R-:W-:Y:S01]  /*2ac0*/  FFMA R47, R47, UR6, -R56.reuse ;  /* 0x000000062f2f7c23 */ /* 0x100fe20008000838 */
[----:B------:R-:W-:Y:S01]  /*2ad0*/  @!P5 FMUL R39, R39, 0.5 ;  /* 0x3f0000002727d820 */ /* 0x000fe20000400000 */
[----:B------:R-:W-:Y:S01]  /*2ae0*/  ULDC UR6, c[0x0][0x604] ;  /* 0x0001810000067ab9 */ /* 0x000fe20000000800 */
[----:B-1----:R-:W-:Y:S01]  /*2af0*/  @!P3 FMUL R123, R123, R123 ;  /* 0x0000007b7b7bb220 */ /* 0x002fe20000400000 */
[--C-:B------:R-:W-:Y:S01]  /*2b00*/  FFMA R50, R50, UR6, -R56.reuse ;  /* 0x0000000632327c23 */ /* 0x100fe20008000838 */
[----:B------:R-:W1:Y:S01]  /*2b10*/  MUFU.EX2 R38, R35 ;  /* 0x0000002300267308 */ /* 0x000e620000000800 */
[----:B------:R-:W-:Y:S01]  /*2b20*/  ULDC UR6, c[0x0][0x604] ;  /* 0x0001810000067ab9 */ /* 0x000fe20000000800 */
[----:B------:R-:W-:Y:S01]  /*2b30*/  FSETP.GEU.AND P3, PT, R42, -126, PT ;  /* 0xc2fc00002a00780b */ /* 0x000fe20003f6e000 */
[----:B------:R-:W-:Y:S01]  /*2b40*/  FFMA R51, R51, UR6, -R56 ;  /* 0x0000000633337c23 */ /* 0x000fe20008000838 */
[----:B--2---:R-:W-:Y:S01]  /*2b50*/  @!P1 FMUL R125, R125, R125 ;  /* 0x0000007d7d7d9220 */ /* 0x004fe20000400000 */
[----:B------:R-:W-:Y:S01]  /*2b60*/  FSETP.GEU.AND P1, PT, R46, -126, PT ;  /* 0xc2fc00002e00780b */ /* 0x000fe20003f2e000 */
[----:B------:R-:W-:-:S02]  /*2b70*/  ULDC UR6, c[0x0][0x604] ;  /* 0x0001810000067ab9 */ /* 0x000fc40000000800 */
[----:B------:R-:W2:Y:S01]  /*2b80*/  MUFU.EX2 R127, R11 ;  /* 0x0000000b007f7308 */ /* 0x000ea20000000800 */
[----:B---3--:R-:W-:Y:S01]  /*2b90*/  @!P2 FMUL R26, R26, R26 ;  /* 0x0000001a1a1aa220 */ /* 0x008fe20000400000 */
[----:B------:R-:W-:Y:S01]  /*2ba0*/  FSETP.GEU.AND P2, PT, R43, -126, PT ;  /* 0xc2fc00002b00780b */ /* 0x000fe20003f4e000 */
[--C-:B------:R-:W-:Y:S01]  /*2bb0*/  FFMA R54, R54, UR6, -R56.reuse ;  /* 0x0000000636367c23 */ /* 0x100fe20008000838 */
[----:B------:R-:W-:Y:S02]  /*2bc0*/  ULDC UR6, c[0x0][0x604] ;  /* 0x0001810000067ab9 */ /* 0x000fe40000000800 */
[----:B------:R-:W-:Y:S01]  /*2bd0*/  FFMA R55, R55, UR6, -R56 ;  /* 0x0000000637377c23 */ /* 0x000fe20008000838 */
[----:B------:R-:W-:Y:S01]  /*2be0*/  @!P3 FMUL R42, R42, 0.5 ;  /* 0x3f0000002a2ab820 */ /* 0x000fe20000400000 */
[----:B------:R-:W3:Y:S01]  /*2bf0*/  MUFU.EX2 R34, R39 ;  /* 0x0000002700227308 */ /* 0x000ee20000000800 */
[----:B-1----:R-:W-:Y:S01]  /*2c00*/  @!P4 FMUL R38, R38, R38 ;  /* 0x000000262626c220 */ /* 0x002fe20000400000 */
[----:B------:R-:W-:Y:S01]  /*2c10*/  FSETP.GEU.AND P4, PT, R47, -126, PT ;  /* 0xc2fc00002f00780b */ /* 0x000fe20003f8e000 */
[----:B------:R-:W-:Y:S01]  /*2c20*/  @!P1 FMUL R46, R46, 0.5 ;  /* 0x3f0000002e2e9820 */ /* 0x000fe20000400000 */
[----:B------:R-:W-:-:S02]  /*2c30*/  ULDC UR6, c[0x0][0x604] ;  /* 0x0001810000067ab9 */ /* 0x000fc40000000800 */
[----:B------:R-:W-:Y:S01]  /*2c40*/  FMUL R10, R10, UR6 ;  /* 0x000000060a0a7c20 */ /* 0x000fe20008400000 */
[----:B------:R-:W-:Y:S01]  /*2c50*/  @!P2 FMUL R43, R43, 0.5 ;  /* 0x3f0000002b2ba820 */ /* 0x000fe20000400000 */
[----:B------:R-:W1:Y:S01]  /*2c60*/  MUFU.EX2 R42, R42 ;  /* 0x0000002a002a7308 */ /* 0x000e620000000800 */
[----:B--2---:R-:W-:Y:S01]  /*2c70*/  @!P6 FMUL R127, R127, R127 ;  /* 0x0000007f7f7fe220 */ /* 0x004fe20000400000 */
[----:B------:R-:W-:Y:S01]  /*2c80*/  FSETP.GEU.AND P6, PT, R50, -126, PT ;  /* 0xc2fc00003200780b */ /* 0x000fe20003fce000 */
[----:B------:R-:W-:Y:S01]  /*2c90*/  ULDC UR6, c[0x0][0x604] ;  /* 0x0001810000067ab9 */ /* 0x000fe20000000800 */
[--C-:B------:R-:W-:Y:S01]  /*2ca0*/  FFMA R41, R41, UR7, -R10.reuse ;  /* 0x0000000729297c23 */ /* 0x100fe2000800080a */
[--C-:B------:R-:W-:Y:S01]  /*2cb0*/  FFMA R24, R24, UR6, -R10.reuse ;  /* 0x0000000618187c23 */ /* 0x100fe2000800080a */
[----:B------:R-:W-:Y:S01]  /*2cc0*/  ULDC UR6, c[0x0][0x604] ;  /* 0x0001810000067ab9 */ /* 0x000fe20000000800 */
[----:B------:R-:W-:Y:S01]  /*2cd0*/  @!P4 FMUL R47, R47, 0.5 ;  /* 0x3f0000002f2fc820 */ /* 0x000fe20000400000 */
[----:B------:R-:W2:Y:S01]  /*2ce0*/  MUFU.EX2 R129, R43 ;  /* 0x0000002b00817308 */ /* 0x000ea20000000800 */
[----:B---3--:R-:W-:Y:S01]  /*2cf0*/  @!P5 FMUL R34, R34, R34 ;  /* 0x000000222222d220 */ /* 0x008fe20000400000 */
[----:B------:R-:W-:Y:S01]  /*2d00*/  FSETP.GEU.AND P5, PT, R51, -126, PT ;  /* 0xc2fc00003300780b */ /* 0x000fe20003fae000 */
[--C-:B------:R-:W-:Y:S01]  /*2d10*/  FFMA R25, R25, UR6, -R10.reuse ;  /* 0x0000000619197c23 */ /* 0x100fe2000800080a */
[----:B------:R-:W-:Y:S01]  /*2d20*/  ULDC UR6, c[0x0][0x604] ;  /* 0x0001810000067ab9 */ /* 0x000fe20000000800 */
[----:B------:R-:W-:Y:S01]  /*2d30*/  ULDC UR7, c[0x0][0x604] ;  /* 0x0001810000077ab9 */ /* 0x000fe20000000800 */
[--C-:B------:R-:W-:Y:S01]  /*2d40*/  FFMA R28, R28, UR6, -R10.reuse ;  /* 0x000000061c1c7c23 */ /* 0x100fe2000800080a */
[----:B------:R-:W-:Y:S01]  /*2d50*/  @!P6 FMUL R50, R50, 0.5 ;  /* 0x3f0000003232e820 */ /* 0x000fe20000400000 */
[----:B------:R-:W3:Y:S01]  /*2d60*/  MUFU.EX2 R131, R47 ;  /* 0x0000002f00837308 */ /* 0x000ee20000000800 */
[----:B------:R-:W-:Y:S01]  /*2d70*/  ULDC UR6, c[0x0][0x604] ;  /* 0x0001810000067ab9 */ /* 0x000fe20000000800 */
[----:B-1----:R-:W-:Y:S01]  /*2d80*/  @!P3 FMUL R42, R42, R42 ;  /* 0x0000002a2a2ab220 */ /* 0x002fe20000400000 */
[--C-:B------:R-:W-:Y:S01]  /*2d90*/  FFMA R29, R29, UR6, -R10.reuse ;  /* 0x000000061d1d7c23 */ /* 0x100fe2000800080a */
[----:B------:R-:W-:Y:S01]  /*2da0*/  FSETP.GEU.AND P3, PT, R54, -126, PT ;  /* 0xc2fc00003600780b */ /* 0x000fe20003f6e000 */
[----:B------:R-:W-:Y:S01]  /*2db0*/  ULDC UR6, c[0x0][0x604] ;  /* 0x0001810000067ab9 */ /* 0x000fe20000000800 */
[--C-:B------:R-:W-:Y:S01]  /*2dc0*/  FFMA R52, R52, UR7, -R10.reuse ;  /* 0x0000000734347c23 */ /* 0x100fe2000800080a */
[----:B------:R-:W-:Y:S01]  /*2dd0*/  @!P5 FMUL R51, R51, 0.5 ;  /* 0x3f0000003333d820 */ /* 0x000fe20000400000 */
[----:B------:R-:W1:Y:S01]  /*2de0*/  MUFU.EX2 R46, R46 ;  /* 0x0000002e002e7308 */ /* 0x000e620000000800 */
[----:B--2---:R-:W-:Y:S01]  /*2df0*/  @!P2 FMUL R129, R129, R129 ;  /* 0x000000818181a220 */ /* 0x004fe20000400000 */
[----:B------:R-:W-:Y:S01]  /*2e00*/  FSETP.GEU.AND P2, PT, R55, -126, PT ;  /* 0xc2fc00003700780b */ /* 0x000fe20003f4e000 */
[----:B------:R-:W-:Y:S01]  /*2e10*/  FFMA R32, R32, UR6, -R10 ;  /* 0x0000000620207c23 */ /* 0x000fe2000800080a */
[----:B------:R-:W-:-:S02]  /*2e20*/  ULDC UR6, c[0x0][0x604] ;  /* 0x0001810000067ab9 */ /* 0x000fc40000000800 */
[--C-:B------:R-:W-:Y:S01]  /*2e30*/  FFMA R33, R33, UR6, -R10.reuse ;  /* 0x0000000621217c23 */ /* 0x100fe2000800080a */
[----:B------:R-:W-:Y:S01]  /*2e40*/  ULDC UR6, c[0x0][0x604] ;  /* 0x0001810000067ab9 */ /* 0x000fe20000000800 */
[----:B------:R-:W2:Y:S01]  /*2e50*/  MUFU.EX2 R133, R51 ;  /* 0x0000003300857308 */ /* 0x000ea20000000800 */
[----:B---3--:R-:W-:Y:S01]  /*2e60*/  @!P4 FMUL R131, R131, R131 ;  /* 0x000000838383c220 */ /* 0x008fe20000400000 */
[----:B------:R-:W-:Y:S01]  /*2e70*/  FSETP.GEU.AND P4, PT, R25, -126, PT ;  /* 0xc2fc00001900780b */ /* 0x000fe20003f8e000 */
[----:B------:R-:W-:Y:S01]  /*2e80*/  @!P3 FMUL R54, R54, 0.5 ;  /* 0x3f0000003636b820 */ /* 0x000fe20000400000 */
[--C-:B------:R-:W-:Y:S01]  /*2e90*/  FFMA R36, R36, UR6, -R10.reuse ;  /* 0x0000000624247c23 */ /* 0x100fe2000800080a */
[----:B------:R-:W-:Y:S02]  /*2ea0*/  ULDC UR6, c[0x0][0x604] ;  /* 0x0001810000067ab9 */ /* 0x000fe40000000800 */
[----:B------:R-:W-:Y:S01]  /*2eb0*/  @!P2 FMUL R55, R55, 0.5 ;  /* 0x3f0000003737a820 */ /* 0x000fe20000400000 */
[----:B------:R-:W3:Y:S01]  /*2ec0*/  MUFU.EX2 R50, R50 ;  /* 0x0000003200327308 */ /* 0x000ee20000000800 */
[----:B-1----:R-:W-:Y:S01]  /*2ed0*/  @!P1 FMUL R46, R46, R46 ;  /* 0x0000002e2e2e9220 */ /* 0x002fe20000400000 */
[----:B------:R-:W-:Y:S01]  /*2ee0*/  FSETP.GEU.AND P1, PT, R24, -126, PT ;  /* 0xc2fc00001800780b */ /* 0x000fe20003f2e000 */
[----:B------:R-:W-:Y:S01]  /*2ef0*/  FFMA R37, R37, UR6, -R10 ;  /* 0x0000000625257c23 */ /* 0x000fe2000800080a */
[----:B------:R-:W-:-:S02]  /*2f00*/  ULDC UR6, c[0x0][0x604] ;  /* 0x0001810000067ab9 */ /* 0x000fc40000000800 */
[--C-:B------:R-:W-:Y:S01]  /*2f10*/  FFMA R40, R40, UR6, -R10.reuse ;  /* 0x0000000628287c23 */ /* 0x100fe2000800080a */
[----:B------:R-:W-:Y:S01]  /*2f20*/  @!P4 FMUL R25, R25, 0.5 ;  /* 0x3f0000001919c820 */ /* 0x000fe20000400000 */
[----:B------:R-:W1:Y:S01]  /*2f30*/  MUFU.EX2 R135, R55 ;  /* 0x0000003700877308 */ /* 0x000e620000000800 */
[----:B--2---:R-:W-:Y:S01]  /*2f40*/  @!P5 FMUL R133, R133, R133 ;  /* 0x000000858585d220 */ /* 0x004fe20000400000 */
[----:B------:R-:W-:Y:S01]  /*2f50*/  FSETP.GEU.AND P5, PT, R29, -126, PT ;  /* 0xc2fc00001d00780b */ /* 0x000fe20003fae000 */
[----:B------:R-:W-:Y:S02]  /*2f60*/  ULDC UR6, c[0x0][0x604] ;  /* 0x0001810000067ab9 */ /* 0x000fe40000000800 */
[--C-:B------:R-:W-:Y:S01]  /*2f70*/  FFMA R44, R44, UR6, -R10.reuse ;  /* 0x000000062c2c7c23 */ /* 0x100fe2000800080a */
[----:B------:R-:W-:Y:S01]  /*2f80*/  ULDC UR6, c[0x0][0x604] ;  /* 0x0001810000067ab9 */ /* 0x000fe20000000800 */
[----:B------:R-:W-:Y:S01]  /*2f90*/  @!P1 FMUL R24, R24, 0.5 ;  /* 0x3f00000018189820 */ /* 0x000fe20000400000 */
[----:B------:R-:W2:Y:S01]  /*2fa0*/  MUFU.EX2 R25, R25 ;  /* 0x0000001900197308 */ /* 0x000ea20000000800 */
[----:B---3--:R-:W-:Y:S01]  /*2fb0*/  @!P6 FMUL R50, R50, R50 ;  /* 0x000000323232e220 */ /* 0x008fe20000400000 */
[----:B------:R-:W-:Y:S01]  /*2fc0*/  FSETP.GEU.AND P6, PT, R28, -126, PT ;  /* 0xc2fc00001c00780b */ /* 0x000fe20003fce000 */
[----:B------:R-:W-:Y:S01]  /*2fd0*/  FFMA R45, R45, UR6, -R10 ;  /* 0x000000062d2d7c23 */ /* 0x000fe2000800080a */
[----:B------:R-:W-:Y:S01]  /*2fe0*/  ULDC UR6, c[0x0][0x604] ;  /* 0x0001810000067ab9 */ /* 0x000fe20000000800 */
[----:B------:R-:W-:Y:S01]  /*2ff0*/  FADD R39, R125, R50 ;  /* 0x000000327d277221 */ /* 0x000fe20000000000 */
[--C-:B------:R-:W-:Y:S01]  /*3000*/  FFMA R48, R48, UR6, -R10.reuse ;  /* 0x0000000630307c23 */ /* 0x100fe2000800080a */
[----:B------:R-:W-:Y:S01]  /*3010*/  @!P5 FMUL R29, R29, 0.5 ;  /* 0x3f0000001d1dd820 */ /* 0x000fe20000400000 */
[----:B------:R-:W3:Y:S01]  /*3020*/  MUFU.EX2 R54, R54 ;  /* 0x0000003600367308 */ /* 0x000ee20000000800 */
[----:B-1----:R-:W-:Y:S01]  /*3030*/  @!P2 FMUL R135, R135, R135 ;  /* 0x000000878787a220 */ /* 0x002fe20000400000 */
[----:B------:R-:W-:Y:S01]  /*3040*/  FSETP.GEU.AND P2, PT, R33, -126, PT ;  /* 0xc2fc00002100780b */ /* 0x000fe20003f4e000 */
[----:B------:R-:W-:Y:S01]  /*3050*/  ULDC UR6, c[0x0][0x604] ;  /* 0x0001810000067ab9 */ /* 0x000fe20000000800 */
[----:B------:R-:W-:Y:S01]  /*3060*/  F2FP.BF16.F32.PACK_AB R125, R38, R125 ;  /* 0x0000007d267d723e */ /* 0x000fe200000010ff */
[--C-:B------:R-:W-:Y:S01]  /*3070*/  FFMA R49, R49, UR6, -R10.reuse ;  /* 0x0000000631317c23 */ /* 0x100fe2000800080a */
[----:B------:R-:W-:Y:S01]  /*3080*/  ULDC UR6, c[0x0][0x604] ;  /* 0x0001810000067ab9 */ /* 0x000fe20000000800 */
[----:B------:R-:W-:Y:S01]  /*3090*/  @!P6 FMUL R28, R28, 0.5 ;  /* 0x3f0000001c1ce820 */ /* 0x000fe20000400000 */
[----:B------:R1:W4:Y:S01]  /*30a0*/  MUFU.EX2 R120, R24 ;  /* 0x0000001800787308 */ /* 0x0003220000000800 */
[----:B--2---:R-:W-:Y:S01]  /*30b0*/  @!P4 FMUL R25, R25, R25 ;  /* 0x000000191919c220 */ /* 0x004fe20000400000 */
[----:B------:R-:W-:Y:S01]  /*30c0*/  FSETP.GEU.AND P4, PT, R37, -126, PT ;  /* 0xc2fc00002500780b */ /* 0x000fe20003f8e000 */
[----:B------:R-:W-:-:S04]  /*30d0*/  FFMA R10, R53, UR6, -R10 ;  /* 0x00000006350a7c23 */ /* 0x000fc8000800080a */
[----:B------:R-:W-:Y:S01]  /*30e0*/  @!P2 FMUL R33, R33, 0.5 ;  /* 0x3f0000002121a820 */ /* 0x000fe20000400000 */
[----:B------:R2:W5:Y:S01]  /*30f0*/  MUFU.EX2 R122, R28 ;  /* 0x0000001c007a7308 */ /* 0x0005620000000800 */
[----:B---3--:R-:W-:Y:S01]  /*3100*/  @!P3 FMUL R54, R54, R54 ;  /* 0x000000363636b220 */ /* 0x008fe20000400000 */
[----:B------:R-:W-:Y:S01]  /*3110*/  FSETP.GEU.AND P3, PT, R32, -126, PT ;  /* 0xc2fc00002000780b */ /* 0x000fe20003f6e000 */
[----:B-1----:R-:W-:Y:S01]  /*3120*/  FADD R24, R121, R42 ;  /* 0x0000002a79187221 */ /* 0x002fe20000000000 */
[----:B------:R-:W-:Y:S01]  /*3130*/  F2FP.BF16.F32.PACK_AB R121, R30, R121 ;  /* 0x000000791e79723e */ /* 0x000fe200000010ff */
[----:B------:R-:W-:Y:S01]  /*3140*/  FADD R43, R127, R54 ;  /* 0x000000367f2b7221 */ /* 0x000fe20000000000 */
[----:B------:R-:W-:Y:S01]  /*3150*/  F2FP.BF16.F32.PACK_AB R127, R34, R127 ;  /* 0x0000007f227f723e */ /* 0x000fe200000010ff */
[----:B------:R-:W-:Y:S01]  /*3160*/  @!P4 FMUL R37, R37, 0.5 ;  /* 0x3f0000002525c820 */ /* 0x000fe20000400000 */
[----:B------:R-:W1:Y:S01]  /*3170*/  MUFU.EX2 R29, R29 ;  /* 0x0000001d001d7308 */ /* 0x000e620000000800 */
[----:B----4-:R-:W-:Y:S01]  /*3180*/  @!P1 FMUL R120, R120, R120 ;  /* 0x0000007878789220 */ /* 0x010fe20000400000 */
[----:B------:R-:W-:Y:S01]  /*3190*/  FSETP.GEU.AND P1, PT, R36, -126, PT ;  /* 0xc2fc00002400780b */ /* 0x000fe20003f2e000 */
[----:B--2---:R-:W-:Y:S01]  /*31a0*/  FADD R28, R30, R129 ;  /* 0x000000811e1c7221 */ /* 0x004fe20000000000 */
[----:B------:R-:W-:-:S03]  /*31b0*/  F2FP.BF16.F32.PACK_AB R129, R129, R42 ;  /* 0x0000002a8181723e */ /* 0x000fc600000010ff */
[----:B------:R-:W-:Y:S01]  /*31c0*/  @!P3 FMUL R32, R32, 0.5 ;  /* 0x3f0000002020b820 */ /* 0x000fe20000400000 */
[----:B------:R-:W2:Y:S01]  /*31d0*/  MUFU.EX2 R33, R33 ;  /* 0x0000002100217308 */ /* 0x000ea20000000800 */
[----:B-----5:R-:W-:Y:S01]  /*31e0*/  @!P6 FMUL R122, R122, R122 ;  /* 0x0000007a7a7ae220 */ /* 0x020fe20000400000 */
[----:B------:R-:W-:-:S05]  /*31f0*/  FSETP.GEU.AND P6, PT, R40, -126, PT ;  /* 0xc2fc00002800780b */ /* 0x000fca0003fce000 */
[----:B------:R-:W-:Y:S01]  /*3200*/  @!P1 FMUL R36, R36, 0.5 ;  /* 0x3f00000024249820 */ /* 0x000fe20000400000 */
[----:B------:R3:W4:Y:S01]  /*3210*/  MUFU.EX2 R124, R32 ;  /* 0x00000020007c7308 */ /* 0x0007220000000800 */
[----:B-1----:R-:W-:Y:S01]  /*3220*/  @!P5 FMUL R29, R29, R29 ;  /* 0x0000001d1d1dd220 */ /* 0x002fe20000400000 */
[----:B------:R-:W-:-:S05]  /*3230*/  FSETP.GEU.AND P5, PT, R41, -126, PT ;  /* 0xc2fc00002900780b */ /* 0x000fca0003fae000 */
[----:B------:R-:W-:Y:S01]  /*3240*/  @!P6 FMUL R40, R40, 0.5 ;  /* 0x3f0000002828e820 */ /* 0x000fe20000400000 */
[----:B------:R1:W5:Y:S01]  /*3250*/  MUFU.EX2 R126, R36 ;  /* 0x00000024007e7308 */ /* 0x0003620000000800 */
[----:B--2---:R-:W-:Y:S01]  /*3260*/  @!P2 FMUL R33, R33, R33 ;  /* 0x000000212121a220 */ /* 0x004fe20000400000 */
[----:B------:R-:W-:Y:S01]  /*3270*/  FSETP.GEU.AND P2, PT, R45, -126, PT ;  /* 0xc2fc00002d00780b */ /* 0x000fe20003f4e000 */
[----:B---3--:R-:W-:Y:S01]  /*3280*/  FADD R32, R123, R46 ;  /* 0x0000002e7b207221 */ /* 0x008fe20000000000 */
[----:B------:R-:W-:-:S03]  /*3290*/  F2FP.BF16.F32.PACK_AB R123, R26, R123 ;  /* 0x0000007b1a7b723e */ /* 0x000fc600000010ff */
[----:B------:R-:W-:Y:S01]  /*32a0*/  @!P5 FMUL R41, R41, 0.5 ;  /* 0x3f0000002929d820 */ /* 0x000fe20000400000 */
[----:B------:R-:W2:Y:S01]  /*32b0*/  MUFU.EX2 R37, R37 ;  /* 0x0000002500257308 */ /* 0x000ea20000000800 */
[----:B----4-:R-:W-:Y:S01]  /*32c0*/  @!P3 FMUL R124, R124, R124 ;  /* 0x0000007c7c7cb220 */ /* 0x010fe20000400000 */
[----:B------:R-:W-:Y:S01]  /*32d0*/  FSETP.GEU.AND P3, PT, R44, -126, PT ;  /* 0xc2fc00002c00780b */ /* 0x000fe20003f6e000 */
[----:B-1----:R-:W-:Y:S01]  /*32e0*/  FADD R36, R26, R131 ;  /* 0x000000831a247221 */ /* 0x002fe20000000000 */
[----:B------:R-:W-:Y:S01]  /*32f0*/  FADD R47, R32, R43 ;  /* 0x0000002b202f7221 */ /* 0x000fe20000000000 */
[----:B------:R-:W-:Y:S02]  /*3300*/  F2FP.BF16.F32.PACK_AB R131, R131, R46 ;  /* 0x0000002e8383723e */ /* 0x000fe400000010ff */
[----:B------:R-:W-:Y:S01]  /*3310*/  @!P2 FMUL R45, R45, 0.5 ;  /* 0x3f0000002d2da820 */ /* 0x000fe20000400000 */
[----:B------:R1:W3:Y:S01]  /*3320*/  MUFU.EX2 R11, R40 ;  /* 0x00000028000b7308 */ /* 0x0002e20000000800 */
[----:B-----5:R-:W-:Y:S01]  /*3330*/  @!P1 FMUL R126, R126, R126 ;  /* 0x0000007e7e7e9220 */ /* 0x020fe20000400000 */
[----:B------:R-:W-:-:S05]  /*3340*/  FSETP.GEU.AND P1, PT, R48, -126, PT ;  /* 0xc2fc00003000780b */ /* 0x000fca0003f2e000 */
[----:B------:R-:W-:Y:S01]  /*3350*/  @!P3 FMUL R44, R44, 0.5 ;  /* 0x3f0000002c2cb820 */ /* 0x000fe20000400000 */
[----:B------:R4:W5:Y:S01]  /*3360*/  MUFU.EX2 R128, R41 ;  /* 0x0000002900807308 */ /* 0x0009620000000800 */
[----:B--2---:R-:W-:Y:S01]  /*3370*/  @!P4 FMUL R37, R37, R37 ;  /* 0x000000252525c220 */ /* 0x004fe20000400000 */
[----:B------:R-:W-:Y:S01]  /*3380*/  FSETP.GEU.AND P4, PT, R49, -126, PT ;  /* 0xc2fc00003100780b */ /* 0x000fe20003f8e000 */
[----:B-1----:R-:W-:-:S04]  /*3390*/  FADD R40, R24, R39 ;  /* 0x0000002718287221 */ /* 0x002fc80000000000 */
[----:B------:R-:W-:Y:S01]  /*33a0*/  @!P1 FMUL R48, R48, 0.5 ;  /* 0x3f00000030309820 */ /* 0x000fe20000400000 */
[----:B------:R1:W2:Y:S01]  /*33b0*/  MUFU.EX2 R27, R44 ;  /* 0x0000002c001b7308 */ /* 0x0002a20000000800 */
[----:B---3--:R-:W-:Y:S01]  /*33c0*/  @!P6 FMUL R11, R11, R11 ;  /* 0x0000000b0b0be220 */ /* 0x008fe20000400000 */
[----:B------:R-:W-:Y:S01]  /*33d0*/  FSETP.GEU.AND P6, PT, R52, -126, PT ;  /* 0xc2fc00003400780b */ /* 0x000fe20003fce000 */
[----:B----4-:R-:W-:Y:S01]  /*33e0*/  FADD R41, R38, R133 ;  /* 0x0000008526297221 */ /* 0x010fe20000000000 */
[----:B------:R-:W-:Y:S01]  /*33f0*/  FADD R40, R40, R47 ;  /* 0x0000002f28287221 */ /* 0x000fe20000000000 */
[----:B------:R-:W-:Y:S02]  /*3400*/  F2FP.BF16.F32.PACK_AB R133, R133, R50 ;  /* 0x000000328585723e */ /* 0x000fe400000010ff */
[----:B------:R-:W-:Y:S01]  /*3410*/  @!P4 FMUL R49, R49, 0.5 ;  /* 0x3f0000003131c820 */ /* 0x000fe20000400000 */
[----:B------:R3:W4:Y:S01]  /*3420*/  MUFU.EX2 R130, R45 ;  /* 0x0000002d00827308 */ /* 0x0007220000000800 */
[----:B-----5:R-:W-:Y:S01]  /*3430*/  @!P5 FMUL R128, R128, R128 ;  /* 0x000000808080d220 */ /* 0x020fe20000400000 */
[----:B------:R-:W-:Y:S01]  /*3440*/  FSETP.GEU.AND P5, PT, R10, -126, PT ;  /* 0xc2fc00000a00780b */ /* 0x000fe20003fae000 */
[----:B-1----:R-:W-:-:S02]  /*3450*/  FADD R44, R28, R41 ;  /* 0x000000291c2c7221 */ /* 0x002fc40000000000 */
[----:B------:R-:W-:Y:S01]  /*3460*/  FADD R24, R25, R128 ;  /* 0x0000008019187221 */ /* 0x000fe20000000000 */
[----:B------:R-:W-:Y:S01]  /*3470*/  F2FP.BF16.F32.PACK_AB R128, R128, R11 ;  /* 0x0000000b8080723e */ /* 0x000fe200000010ff */
[----:B------:R-:W-:Y:S01]  /*3480*/  @!P6 FMUL R52, R52, 0.5 ;  /* 0x3f0000003434e820 */ /* 0x000fe20000400000 */
[----:B------:R-:W1:Y:S01]  /*3490*/  MUFU.EX2 R31, R48 ;  /* 0x00000030001f7308 */ /* 0x000e620000000800 */
[----:B---3--:R-:W-:Y:S01]  /*34a0*/  FADD R45, R34, R135 ;  /* 0x00000087222d7221 */ /* 0x008fe20000000000 */
[----:B--2---:R-:W-:Y:S01]  /*34b0*/  @!P3 FMUL R27, R27, R27 ;  /* 0x0000001b1b1bb220 */ /* 0x004fe20000400000 */
[----:B------:R-:W-:-:S03]  /*34c0*/  F2FP.BF16.F32.PACK_AB R135, R135, R54 ;  /* 0x000000368787723e */ /* 0x000fc600000010ff */
[----:B------:R-:W-:Y:S01]  /*34d0*/  FADD R28, R122, R27 ;  /* 0x0000001b7a1c7221 */ /* 0x000fe20000000000 */
[----:B------:R-:W-:Y:S01]  /*34e0*/  @!P5 FMUL R10, R10, 0.5 ;  /* 0x3f0000000a0ad820 */ /* 0x000fe20000400000 */
[----:B------:R2:W3:Y:S01]  /*34f0*/  MUFU.EX2 R132, R49 ;  /* 0x0000003100847308 */ /* 0x0004e20000000800 */
[----:B----4-:R-:W-:Y:S01]  /*3500*/  @!P2 FMUL R130, R130, R130 ;  /* 0x000000828282a220 */ /* 0x010fe20000400000 */
[----:B------:R-:W-:-:S03]  /*3510*/  F2FP.BF16.F32.PACK_AB R122, R29, R122 ;  /* 0x0000007a1d7a723e */ /* 0x000fc600000010ff */
[----:B------:R-:W-:Y:S01]  /*3520*/  FADD R32, R29, R130 ;  /* 0x000000821d207221 */ /* 0x000fe20000000000 */
[----:B------:R-:W-:Y:S02]  /*3530*/  F2FP.BF16.F32.PACK_AB R130, R130, R27 ;  /* 0x0000001b8282723e */ /* 0x000fe400000010ff */
[----:B------:R-:W4:Y:S01]  /*3540*/  MUFU.EX2 R35, R52 ;  /* 0x0000003400237308 */ /* 0x000f220000000800 */
[----:B-1----:R-:W-:Y:S01]  /*3550*/  @!P1 FMUL R31, R31, R31 ;  /* 0x0000001f1f1f9220 */ /* 0x002fe20000400000 */
[----:B--2---:R-:W-:-:S03]  /*3560*/  FADD R49, R36, R45 ;  /* 0x0000002d24317221 */ /* 0x004fc60000000000 */
[----:B------:R-:W-:Y:S01]  /*3570*/  FADD R39, R124, R31 ;  /* 0x0000001f7c277221 */ /* 0x000fe20000000000 */
[----:B------:R-:W-:Y:S01]  /*3580*/  FADD R49, R44, R49 ;  /* 0x000000312c317221 */ /* 0x000fe20000000000 */
[----:B------:R-:W-:Y:S01]  /*3590*/  F2FP.BF16.F32.PACK_AB R124, R33, R124 ;  /* 0x0000007c217c723e */ /* 0x000fe200000010ff */
[----:B------:R1:W2:Y:S01]  /*35a0*/  MUFU.EX2 R134, R10 ;  /* 0x0000000a00867308 */ /* 0x0002a20000000800 */
[----:B---3--:R-:W-:Y:S01]  /*35b0*/  @!P4 FMUL R132, R132, R132 ;  /* 0x000000848484c220 */ /* 0x008fe20000400000 */
[----:B------:R-:W-:-:S03]  /*35c0*/  FADD R156, R40, R49 ;  /* 0x00000031289c7221 */ /* 0x000fc60000000000 */
[----:B------:R-:W-:Y:S01]  /*35d0*/  FADD R41, R33, R132 ;  /* 0x0000008421297221 */ /* 0x000fe20000000000 */
[----:B------:R-:W-:Y:S01]  /*35e0*/  F2FP.BF16.F32.PACK_AB R132, R132, R31 ;  /* 0x0000001f8484723e */ /* 0x000fe200000010ff */
[----:B----4-:R-:W-:Y:S01]  /*35f0*/  @!P6 FMUL R35, R35, R35 ;  /* 0x000000232323e220 */ /* 0x010fe20000400000 */
[----:B-1----:R-:W-:Y:S01]  /*3600*/  FADD R10, R120, R11 ;  /* 0x0000000b780a7221 */ /* 0x002fe20000000000 */
[----:B------:R-:W-:Y:S01]  /*3610*/  FADD R24, R24, R41 ;  /* 0x0000002918187221 */ /* 0x000fe20000000000 */
[----:B------:R-:W-:Y:S01]  /*3620*/  F2FP.BF16.F32.PACK_AB R120, R25, R120 ;  /* 0x000000781978723e */ /* 0x000fe200000010ff */
[----:B------:R-:W-:Y:S01]  /*3630*/  FADD R43, R126, R35 ;  /* 0x000000237e2b7221 */ /* 0x000fe20000000000 */
[----:B------:R-:W-:Y:S01]  /*3640*/  FADD R10, R10, R39 ;  /* 0x000000270a0a7221 */ /* 0x000fe20000000000 */
[----:B------:R-:W-:Y:S01]  /*3650*/  F2FP.BF16.F32.PACK_AB R126, R37, R126 ;  /* 0x0000007e257e723e */ /* 0x000fe200000010ff */
[----:B--2---:R-:W-:Y:S01]  /*3660*/  @!P5 FMUL R134, R134, R134 ;  /* 0x000000868686d220 */ /* 0x004fe20000400000 */
[----:B------:R-:W-:Y:S01]  /*3670*/  FADD R43, R28, R43 ;  /* 0x0000002b1c2b7221 */ /* 0x000fe20000000000 */
[----:B------:R-:W-:-:S02]  /*3680*/  SHF.L.U32 R11, RZ, 0x1f, RZ ;  /* 0x0000001fff0b7819 */ /* 0x000fc400000006ff */
[----:B------:R-:W-:Y:S01]  /*3690*/  FADD R45, R37, R134 ;  /* 0x00000086252d7221 */ /* 0x000fe20000000000 */
[----:B------:R-:W-:Y:S01]  /*36a0*/  FADD R10, R10, R43 ;  /* 0x0000002b0a0a7221 */ /* 0x000fe20000000000 */
[----:B------:R-:W-:Y:S02]  /*36b0*/  F2FP.BF16.F32.PACK_AB R134, R134, R35 ;  /* 0x000000238686723e */ /* 0x000fe400000010ff */
[----:B------:R-:W-:-:S04]  /*36c0*/  FADD R45, R32, R45 ;  /* 0x0000002d202d7221 */ /* 0x000fc80000000000 */
[----:B------:R-:W-:-:S04]  /*36d0*/  FADD R45, R24, R45 ;  /* 0x0000002d182d7221 */ /* 0x000fc80000000000 */
[----:B------:R-:W-:-:S07]  /*36e0*/  FADD R10, R10, R45 ;  /* 0x0000002d0a0a7221 */ /* 0x000fce0000000000 */
.L_x_23:
[----:B-1----:R1:W2:Y:S02]  /*36f0*/  SYNCS.PHASECHK.TRANS64.TRYWAIT P1, [R16+URZ+0x1e008], R11 ;  /* 0x01e0080b100075a7 */ /* 0x0022a4000802017f */
[----:B--2---:R-:W-:Y:S05]  /*3700*/  @!P1 NANOSLEEP.SYNCS 0x989680 ;  /* 0x009896800000995d */ /* 0x004fea0003900000 */
[----:B------:R-:W2:Y:S02]  /*3710*/  @!P1 SYNCS.PHASECHK.TRANS64 P1, [R16+URZ+0x1e008], R11 ;  /* 0x01e0080b100095a7 */ /* 0x000ea4000802007f */
[----:B--2---:R-:W-:Y:S05]  /*3720*/  @!P1 BRA `(.L_x_23) ;  /* 0xfffffffc00f09947 */ /* 0x004fea000383ffff */
[----:B------:R-:W-:Y:S01]  /*3730*/  ULOP3.LUT UR15, UR15, 0x2000000, URZ, 0xfc, !UPT ;  /* 0x020000000f0f7892 */ /* 0x000fe2000f8efc3f */
[----:B------:R-:W-:Y:S01]  /*3740*/  WARPGROUP.ARRIVE ;  /* 0x00000000000079c5 */ /* 0x000fe20000000000 */
[----:B------:R-:W-:Y:S01]  /*3750*/  UMOV UR7, 0x40000040 ;  /* 0x4000004000077882 */ /* 0x000fe20000000000 */
[----:B------:R-:W-:Y:S01]  /*3760*/  ISETP.GE.AND P1, PT, R136, 0x3, PT ;  /* 0x000000038800780c */ /* 0x000fe20003f26270 */
[----:B------:R-:W-:Y:S01]  /*3770*/  UIADD3 UR6, UR15, 0x600, URZ ;  /* 0x000006000f067890 */ /* 0x000fe2000fffe03f */
[----:B-1----:R-:W-:Y:S01]  /*3780*/  IADD3 R11, R16, 0x1e020, RZ ;  /* 0x0001e020100b7810 */ /* 0x002fe20007ffe0ff */
[----:B------:R-:W-:Y:S01]  /*3790*/  VIADD R157, R157, 0x40 ;  /* 0x000000409d9d7836 */ /* 0x000fe20000000000 */
[----:B------:R-:W-:-:S06]  /*37a0*/  IADD3 R160, R136, -0x1, RZ ;  /* 0xffffffff88a07810 */ /* 0x000fcc0007ffe0ff */
[----:B------:R-:W-:Y:S01]  /*37b0*/  HGMMA.64x192x16.F32.BF16 R24, R120, gdesc[UR4].tnspB, RZ, !UPT, gsb0 ;  /* 0x42e0000478187df0 */ /* 0x000fe2000c0018ff */
[----:B------:R-:W-:Y:S01]  /*37c0*/  UIADD3 UR6, UR15, 0x680, URZ ;  /* 0x000006800f067890 */ /* 0x000fe2000fffe03f */
[----:B------:R-:W-:Y:S01]  /*37d0*/  UMOV UR7, 0x40000040 ;  /* 0x4000004000077882 */ /* 0x000fe20000000000 */
[----:B------:R-:W-:Y:S02]  /*37e0*/  WARPGROUP.DEPBAR.LE gsb0, 0x0 ;  /* 0x00008000000079c5 */ /* 0x000fe40000010000 */
[----:B------:R-:W-:Y:S01]  /*37f0*/  WARPGROUP.ARRIVE ;  /* 0x00000000000079c5 */ /* 0x000fe20000000000 */
[----:B------:R-:W-:-:S14]  /*3800*/  PRMT R120, RZ, 0x654, R11 ;  /* 0x00000654ff787816 */ /* 0x000fdc000000000b */
[----:B------:R-:W-:Y:S01]  /*3810*/  HGMMA.64x192x16.F32.BF16 R24, R124, gdesc[UR4].tnspB, R24, gsb0 ;  /* 0x42e000047c187df0 */ /* 0x000fe20008001818 */
[----:B------:R-:W-:Y:S01]  /*3820*/  UIADD3 UR6, UR15, 0x700, URZ ;  /* 0x000007000f067890 */ /* 0x000fe2000fffe03f */
[----:B------:R-:W-:Y:S01]  /*3830*/  UMOV UR7, 0x40000040 ;  /* 0x4000004000077882 */ /* 0x000fe20000000000 */
[----:B------:R-:W-:Y:S02]  /*3840*/  WARPGROUP.DEPBAR.LE gsb0, 0x0 ;  /* 0x00008000000079c5 */ /* 0x000fe40000010000 */
[----:B------:R-:W-:-:S15]  /*3850*/  WARPGROUP.ARRIVE ;  /* 0x00000000000079c5 */ /* 0x000fde0000000000 */
[----:B------:R-:W-:Y:S01]  /*3860*/  HGMMA.64x192x16.F32.BF16 R24, R128, gdesc[UR4].tnspB, R24, gsb0 ;  /* 0x42e0000480187df0 */ /* 0x000fe20008001818 */
[----:B------:R-:W-:Y:S01]  /*3870*/  UIADD3 UR6, UR15, 0x780, URZ ;  /* 0x000007800f067890 */ /* 0x000fe2000fffe03f */
[----:B------:R-:W-:Y:S01]  /*3880*/  UMOV UR7, 0x40000040 ;  /* 0x4000004000077882 */ /* 0x000fe20000000000 */
[----:B------:R-:W-:Y:S02]  /*3890*/  WARPGROUP.DEPBAR.LE gsb0, 0x0 ;  /* 0x00008000000079c5 */ /* 0x000fe40000010000 */
[----:B------:R-:W-:-:S15]  /*38a0*/  WARPGROUP.ARRIVE ;  /* 0x00000000000079c5 */ /* 0x000fde0000000000 */
[----:B------:R-:W-:Y:S03]  /*38b0*/  HGMMA.64x192x16.F32.BF16 R24, R132, gdesc[UR4].tnspB, R24, gsb0 ;  /* 0x42e0000484187df0 */ /* 0x000fe60008001818 */
[----:B------:R-:W-:Y:S02]  /*38c0*/  WARPGROUP.DEPBAR.LE gsb0, 0x0 ;  /* 0x00008000000079c5 */ /* 0x000fe40000010000 */
[----:B------:R1:W-:Y:S01]  /*38d0*/  SYNCS.ARRIVE.TRANS64.RED.A1T0 RZ, [R120+URZ], RZ ;  /* 0x000000ff78ff79a7 */ /* 0x0003e2000810043f */
[----:B------:R-:W-:Y:S05]  /*38e0*/  @!P1 BRA `(.L_x_24) ;  /* 0x0000002400d09947 */ /* 0x000fea0003800000 */
[----:B------:R-:W-:Y:S01]  /*38f0*/  MOV R165, R159 ;  /* 0x0000009f00a57202 */ /* 0x000fe20000000f00 */
[----:B------:R-:W-:Y:S01]  /*3900*/  IMAD.MOV.U32 R167, RZ, RZ, R158 ;  /* 0x000000ffffa77224 */ /* 0x000fe200078e009e */
[----:B------:R-:W-:Y:S01]  /*3910*/  MOV R161, 0x2 ;  /* 0x0000000200a17802 */ /* 0x000fe20000000f00 */
[----:B------:R-:W-:Y:S01]  /*3920*/  IMAD.MOV.U32 R9, RZ, RZ, RZ ;  /* 0x000000ffff097224 */ /* 0x000fe200078e00ff */
[----:B------:R-:W-:Y:S01]  /*3930*/  MOV R8, 0x1 ;  /* 0x0000000100087802 */ /* 0x000fe20000000f00 */
[----:B------:R-:W-:-:S06]  /*3940*/  ULDC.64 UR22, c[0x0][0x198] ;  /* 0x0000660000167ab9 */ /* 0x000fcc0000000a00 */
.L_x_36:
[C---:B------:R-:W-:Y:S02]  /*3950*/  ISETP.GT.AND P1, PT, R160.reuse, 0x2, PT ;  /* 0x00000002a000780c */ /* 0x040fe40003f24270 */
[----:B------:R-:W-:Y:S02]  /*3960*/  IADD3 R160, R160, -0x1, RZ ;  /* 0xffffffffa0a07810 */ /* 0x000fe40007ffe0ff */
[----:B------:R-:W-:Y:S02]  /*3970*/  LEA R121, R161, R16, 0x3 ;  /* 0x00000010a1797211 */ /* 0x000fe400078e18ff */
[----:B-1----:R-:W-:-:S07]  /*3980*/  SHF.L.U32 R120, R9, 0x1f, RZ ;  /* 0x0000001f09787819 */ /* 0x002fce00000006ff */
.L_x_25:
[----:B-1----:R1:W2:Y:S02]  /*3990*/  SYNCS.PHASECHK.TRANS64.TRYWAIT P2, [R121+URZ+0x1e000], R120 ;  /* 0x01e00078790075a7 */ /* 0x0022a4000804017f */
[----:B--2---:R-:W-:Y:S05]  /*39a0*/  @!P2 NANOSLEEP.SYNCS 0x989680 ;  /* 0x009896800000a95d */ /* 0x004fea0003900000 */
[----:B------:R-:W2:Y:S02]  /*39b0*/  @!P2 SYNCS.PHASECHK.TRANS64 P2, [R121+URZ+0x1e000], R120 ;  /* 0x01e000787900a5a7 */ /* 0x000ea4000804007f */
[----:B--2---:R-:W-:Y:S05]  /*39c0*/  @!P2 BRA `(.L_x_25) ;  /* 0xfffffffc00f0a947 */ /* 0x004fea000383ffff */
[----:B------:R-:W-:Y:S05]  /*39d0*/  WARPSYNC.ALL ;  /* 0x0000000000007948 */ /* 0x000fea0003800000 */
[----:B------:R-:W-:Y:S01]  /*39e0*/  R2UR UR6, R161 ;  /* 0x00000000a10672ca */ /* 0x000fe200000e0000 */
[----:B-1----:R-:W-:Y:S01]  /*39f0*/  WARPGROUP.ARRIVE ;  /* 0x00000000000079c5 */ /* 0x002fe20000000000 */
[----:B------:R-:W-:Y:S01]  /*3a00*/  R2UR UR8, R12 ;  /* 0x000000000c0872ca */ /* 0x000fe200000e0000 */
[----:B------:R-:W-:Y:S01]  /*3a10*/  UMOV UR11, 0x40000040 ;  /* 0x40000040000b7882 */ /* 0x000fe20000000000 */
[----:B------:R-:W-:Y:S01]  /*3a20*/  R2UR UR9, R13 ;  /* 0x000000000d0972ca */ /* 0x000fe200000e0000 */
[----:B------:R-:W-:Y:S01]  /*3a30*/  UMOV UR35, 0x40000040 ;  /* 0x4000004000237882 */ /* 0x000fe20000000000 */
[----:B------:R-:W-:Y:S01]  /*3a40*/  R2UR UR20, R14 ;  /* 0x000000000e1472ca */ /* 0x000fe200000e0000 */
[----:B------:R-:W-:Y:S01]  /*3a50*/  UMOV UR31, 0x40000040 ;  /* 0x40000040001f7882 */ /* 0x000fe20000000000 */
[----:B------:R-:W-:Y:S01]  /*3a60*/  R2UR UR21, R15 ;  /* 0x000000000f1572ca */ /* 0x000fe200000e0000 */
[----:B------:R-:W-:Y:S01]  /*3a70*/  UMOV UR27, 0x40000040 ;  /* 0x40000040001b7882 */ /* 0x000fe20000000000 */
[----:B------:R-:W-:Y:S01]  /*3a80*/  MOV R158, UR23 ;  /* 0x00000017009e7c02 */ /* 0x000fe20008000f00 */
[----:B------:R-:W-:Y:S01]  /*3a90*/  UMOV UR23, 0x40000040 ;  /* 0x4000004000177882 */ /* 0x000fe20000000000 */
[----:B------:R-:W-:Y:S01]  /*3aa0*/  MOV R159, UR22 ;  /* 0x00000016009f7c02 */ /* 0x000fe20008000f00 */
[----:B------:R-:W-:Y:S01]  /*3ab0*/  UIMAD UR6, UR6, 0x600, UR14 ;  /* 0x00000600060678a4 */ /* 0x000fe2000f8e020e */
[----:B------:R-:W-:Y:S01]  /*3ac0*/  R2UR UR32, R18 ;  /* 0x00000000122072ca */ /* 0x000fe200000e0000 */
[----:B------:R-:W-:Y:S01]  /*3ad0*/  UMOV UR19, 0x40000040 ;  /* 0x4000004000137882 */ /* 0x000fe20000000000 */
[----:B------:R-:W-:Y:S01]  /*3ae0*/  R2UR UR33, R19 ;  /* 0x00000000132172ca */ /* 0x000fe200000e0000 */
[----:B------:R-:W-:Y:S01]  /*3af0*/  UIADD3 UR7, UR6, 0x2, URZ ;  /* 0x0000000206077890 */ /* 0x000fe2000fffe03f */
[----:B------:R-:W-:Y:S01]  /*3b00*/  R2UR UR28, R20 ;  /* 0x00000000141c72ca */ /* 0x000fe200000e0000 */
[----:B------:R-:W-:Y:S01]  /*3b10*/  UIADD3 UR58, UR6, 0x206, URZ ;  /* 0x00000206063a7890 */ /* 0x000fe2000fffe03f */
[----:B------:R-:W-:Y:S01]  /*3b20*/  R2UR UR29, R21 ;  /* 0x00000000151d72ca */ /* 0x000fe200000e0000 */
[----:B------:R-:W-:Y:S01]  /*3b30*/  UMOV UR10, UR6 ;  /* 0x00000006000a7c82 */ /* 0x000fe20008000000 */
[----:B------:R-:W-:Y:S01]  /*3b40*/  R2UR UR24, R22 ;  /* 0x00000000161872ca */ /* 0x000fe200000e0000 */
[----:B------:R-:W-:Y:S01]  /*3b50*/  HGMMA.64x64x16.F32.BF16 R120, gdesc[UR8], RZ, !UPT, gsb0 ;  /* 0x00e00000087879f0 */ /* 0x000fe2000c0018ff */
[----:B------:R-:W-:Y:S01]  /*3b60*/  UMOV UR22, UR7 ;  /* 0x0000000700167c82 */ /* 0x000fe20008000000 */
[----:B------:R-:W-:Y:S01]  /*3b70*/  UIADD3 UR7, UR6, 0x4, URZ ;  /* 0x0000000406077890 */ /* 0x000fe2000fffe03f */
[----:B------:R-:W-:Y:S01]  /*3b80*/  R2UR UR25, R23 ;  /* 0x00000000171972ca */ /* 0x000fe200000e0000 */
[----:B------:R-:W-:Y:S01]  /*3b90*/  UMOV UR11, 0x40000040 ;  /* 0x40000040000b7882 */ /* 0x000fe20000000000 */
[----:B------:R-:W-:Y:S01]  /*3ba0*/  R2UR UR16, R152 ;  /* 0x00000000981072ca */ /* 0x000fe200000e0000 */
[----:B------:R-:W-:Y:S01]  /*3bb0*/  UMOV UR59, 0x40000040 ;  /* 0x40000040003b7882 */ /* 0x000fe20000000000 */
[----:B------:R-:W-:Y:S01]  /*3bc0*/  R2UR UR17, R153 ;  /* 0x00000000991172ca */ /* 0x000fe200000e0000 */
[----:B------:R-:W-:Y:S01]  /*3bd0*/  UIADD3 UR54, UR6, 0x400, URZ ;  /* 0x0000040006367890 */ /* 0x000fe2000fffe03f */
[----:B------:R-:W-:Y:S01]  /*3be0*/  R2UR UR8, R154 ;  /* 0x000000009a0872ca */ /* 0x000fe200000e0000 */
[----:B------:R-:W-:Y:S01]  /*3bf0*/  UMOV UR34, UR7 ;  /* 0x0000000700227c82 */ /* 0x000fe20008000000 */
[----:B------:R-:W-:Y:S01]  /*3c00*/  UIADD3 UR7, UR6, 0x6, URZ ;  /* 0x0000000606077890 */ /* 0x000fe2000fffe03f */
[----:B------:R-:W-:Y:S01]  /*3c10*/  R2UR UR9, R155 ;  /* 0x000000009b0972ca */ /* 0x000fe200000e0000 */
[----:B------:R-:W-:Y:S01]  /*3c20*/  UMOV UR55, 0x40000040 ;  /* 0x4000004000377882 */ /* 0x000fe20000000000 */
[----:B------:R-:W-:Y:S01]  /*3c30*/  UIADD3 UR50, UR6, 0x402, URZ ;  /* 0x0000040206327890 */ /* 0x000fe2000fffe03f */
[----:B------:R-:W-:Y:S01]  /*3c40*/  ISETP.NE.AND P2, PT, R7, RZ, PT ;  /* 0x000000ff0700720c */ /* 0x000fe20003f45270 */
[----:B------:R-:W-:Y:S01]  /*3c50*/  UMOV UR51, 0x40000040 ;  /* 0x4000004000337882 */ /* 0x000fe20000000000 */
[----:B------:R-:W-:Y:S01]  /*3c60*/  UIADD3 UR46, UR6, 0x404, URZ ;  /* 0x00000404062e7890 */ /* 0x000fe2000fffe03f */
[----:B------:R-:W-:Y:S01]  /*3c70*/  UMOV UR30, UR7 ;  /* 0x00000007001e7c82 */ /* 0x000fe20008000000 */
[----:B------:R-:W-:Y:S01]  /*3c80*/  UIADD3 UR7, UR6, 0x200, URZ ;  /* 0x0000020006077890 */ /* 0x000fe2000fffe03f */
[----:B------:R-:W-:-:S06]  /*3c90*/  UMOV UR47, 0x40000040 ;  /* 0x40000040002f7882 */ /* 0x000fcc0000000000 */
[----:B------:R-:W-:Y:S01]  /*3ca0*/  UMOV UR26, UR7 ;  /* 0x00000007001a7c82 */ /* 0x000fe20008000000 */
[----:B------:R-:W-:-:S07]  /*3cb0*/  UIADD3 UR7, UR6, 0x202, URZ ;  /* 0x0000020206077890 */ /* 0x000fce000fffe03f */
[----:B------:R-:W-:Y:S01]  /*3cc0*/  UMOV UR18, UR7 ;  /* 0x0000000700127c82 */ /* 0x000fe20008000000 */
[----:B------:R-:W-:Y:S02]  /*3cd0*/  UIADD3 UR7, UR6, 0x204, URZ ;  /* 0x0000020406077890 */ /* 0x000fe4000fffe03f */
[----:B------:R-:W-:-:S05]  /*3ce0*/  UIADD3 UR6, UR6, 0x406, URZ ;  /* 0x0000040606067890 */ /* 0x000fca000fffe03f */
[----:B------:R-:W-:Y:S01]  /*3cf0*/  UMOV UR10, UR7 ;  /* 0x00000007000a7c82 */ /* 0x000fe20008000000 */
[----:B------:R-:W-:Y:S01]  /*3d00*/  UMOV UR7, 0x40000040 ;  /* 0x4000004000077882 */ /* 0x000fe20000000000 */
[----:B------:R-:W-:Y:S02]  /*3d10*/  WARPGROUP.DEPBAR.LE gsb0, 0x0 ;  /* 0x00008000000079c5 */ /* 0x000fe40000010000 */
[----:B------:R-:W-:-:S06]  /*3d20*/  WARPGROUP.ARRIVE ;  /* 0x00000000000079c5 */ /* 0x000fcc0000000000 */
[----:B------:R-:W-:Y:S01]  /*3d30*/  HGMMA.64x64x16.F32.BF16 R120, gdesc[UR20], R120, gsb0 ;  /* 0x00e00000147879f0 */ /* 0x000fe20008001878 */
[----:B------:R-:W-:Y:S02]  /*3d40*/  R2UR UR23, R158 ;  /* 0x000000009e1772ca */ /* 0x000fe400000e0000 */
[----:B------:R-:W-:Y:S01]  /*3d50*/  R2UR UR22, R159 ;  /* 0x000000009f1672ca */ /* 0x000fe200000e0000 */
        /* <DEDUP_REMOVED lines=31> */
[----:B------:R-:W-:Y:S05]  /*3f50*/  @P2 BRA `(.L_x_26) ;  /* 0x0000000000c42947 */ /* 0x000fea0003800000 */
[----:B------:R-:W-:-:S13]  /*3f60*/  ISETP.LT.OR P3, PT, R5, 0x1, !P0 ;  /* 0x000000010500780c */ /* 0x000fda0004761670 */
[----:B------:R-:W-:Y:S05]  /*3f70*/  @P3 BRA `(.L_x_27) ;  /* 0x0000000000b83947 */ /* 0x000fea0003800000 */
[----:B------:R-:W-:Y:S01]  /*3f80*/  ISETP.NE.AND P4, PT, R6, RZ, PT ;  /* 0x000000ff0600720c */ /* 0x000fe20003f85270 */
[----:B------:R-:W-:Y:S01]  /*3f90*/  IMAD R158, R3, 0x8, R16 ;  /* 0x00000008039e7824 */ /* 0x000fe200078e0210 */
[----:B------:R-:W-:-:S11]  /*3fa0*/  SHF.L.U32 R159, R4, 0x1f, RZ ;  /* 0x0000001f049f7819 */ /* 0x000fd600000006ff */
.L_x_28:
[----:B-1----:R1:W2:Y:S02]  /*3fb0*/  SYNCS.PHASECHK.TRANS64.TRYWAIT P3, [R158+URZ+0x1e020], R159 ;  /* 0x01e0209f9e0075a7 */ /* 0x0022a4000806017f */
[----:B--2---:R-:W-:Y:S05]  /*3fc0*/  @!P3 NANOSLEEP.SYNCS 0x989680 ;  /* 0x009896800000b95d */ /* 0x004fea0003900000 */
[----:B------:R-:W2:Y:S02]  /*3fd0*/  @!P3 SYNCS.PHASECHK.TRANS64 P3, [R158+URZ+0x1e020], R159 ;  /* 0x01e0209f9e00b5a7 */ /* 0x000ea4000806007f */
[----:B--2---:R-:W-:Y:S05]  /*3fe0*/  @!P3 BRA `(.L_x_28) ;  /* 0xfffffffc00f0b947 */ /* 0x004fea000383ffff */
[----:B------:R-:W-:Y:S05]  /*3ff0*/  @P4 BRA `(.L_x_29) ;  /* 0x0000000000144947 */ /* 0x000fea0003800000 */
[----:B------:R-:W-:Y:S02]  /*4000*/  LOP3.LUT P3, RZ, R17, 0x1f, RZ, 0xc0, !PT ;  /* 0x0000001f11ff7812 */ /* 0x000fe4000786c0ff */
[----:B-1----:R-:W-:-:S04]  /*4010*/  MOV R159, 0x6000 ;  /* 0x00006000009f7802 */ /* 0x002fc80000000f00 */
[----:B------:R2:W-:Y:S07]  /*4020*/  SYNCS.ARRIVE.TRANS64 RZ, [R158+URZ+0x1e000], R159 ;  /* 0x01e0009f9eff79a7 */ /* 0x0005ee000800003f */
[----:B------:R-:W-:Y:S05]  /*4030*/  @!P3 BRA `(.L_x_29) ;  /* 0x000000000004b947 */ /* 0x000fea0003800000 */
[----:B------:R-:W-:Y:S01]  /*4040*/  BPT.TRAP 0x1 ;  /* 0x000000040000795c */ /* 0x000fe20000300000 */
.L_x_29:
[----:B-12---:R-:W-:Y:S01]  /*4050*/  IMAD R159, R3, 0x6000, R16 ;  /* 0x00006000039f7824 */ /* 0x006fe200078e0210 */
[----:B------:R-:W-:Y:S01]  /*4060*/  R2UR UR35, R163 ;  /* 0x00000000a32372ca */ /* 0x000fe200000e0000 */
[----:B------:R-:W-:Y:S01]  /*4070*/  UIADD3 UR6, UP0, UR22, 0x1f0, URZ ;  /* 0x000001f016067890 */ /* 0x000fe2000ff1e03f */
[----:B------:R-:W-:Y:S01]  /*4080*/  R2UR UR33, R158 ;  /* 0x000000009e2172ca */ /* 0x000fe200000e0000 */
[----:B------:R-:W-:Y:S01]  /*4090*/  UMOV UR24, 0x0 ;  /* 0x0000000000187882 */ /* 0x000fe20000000000 */
[----:B------:R-:W-:Y:S01]  /*40a0*/  R2UR UR8, R159 ;  /* 0x000000009f0872ca */ /* 0x000fe200000e0000 */
[----:B------:R-:W-:Y:S01]  /*40b0*/  UIADD3.X UR7, URZ, UR23, URZ, UP0, !UPT ;  /* 0x000000173f077290 */ /* 0x000fe200087fe43f */
[----:B------:R-:W-:Y:S01]  /*40c0*/  IADD3 R3, R3, 0x1, RZ ;  /* 0x0000000103037810 */ /* 0x000fe20007ffe0ff */
[----:B------:R-:W-:Y:S01]  /*40d0*/  UMOV UR25, 0x10000000 ;  /* 0x1000000000197882 */ /* 0x000fe20000000000 */
[----:B------:R-:W-:Y:S01]  /*40e0*/  UMOV UR34, URZ ;  /* 0x0000003f00227c82 */ /* 0x000fe20008000000 */
[----:B------:R-:W-:Y:S01]  /*40f0*/  UMOV UR18, 0x40 ;  /* 0x0000004000127882 */ /* 0x000fe20000000000 */
[----:B------:R-:W-:Y:S01]  /*4100*/  UMOV UR20, UR36 ;  /* 0x0000002400147c82 */ /* 0x000fe20008000000 */
[----:B------:R-:W-:Y:S01]  /*4110*/  UMOV UR21, UR37 ;  /* 0x0000002500157c82 */ /* 0x000fe20008000000 */
[----:B------:R-:W-:Y:S01]  /*4120*/  UMOV UR10, 0x80 ;  /* 0x00000080000a7882 */ /* 0x000fe20000000000 */
[----:B------:R-:W-:Y:S01]  /*4130*/  USHF.L.U32 UR35, UR35, 0x6, URZ ;  /* 0x0000000623237899 */ /* 0x000fe2000800063f */
[----:B------:R-:W-:Y:S01]  /*4140*/  ISETP.NE.AND P3, PT, R3, 0x4, PT ;  /* 0x000000040300780c */ /* 0x000fe20003f65270 */
[----:B------:R-:W-:-:S02]  /*4150*/  UIADD3 UR33, UR33, 0x1e000, URZ ;  /* 0x0001e00021217890 */ /* 0x000fc4000fffe03f */
[----:B------:R-:W-:Y:S01]  /*4160*/  UIADD3 UR32, UR8, 0x6000, URZ ;  /* 0x0000600008207890 */ /* 0x000fe2000fffe03f */
[----:B------:R-:W-:Y:S01]  /*4170*/  SEL R159, RZ, 0x1, P3 ;  /* 0x00000001ff9f7807 */ /* 0x000fe20001800000 */
[----:B------:R-:W-:Y:S01]  /*4180*/  UIADD3 UR16, UR8, 0x8000, URZ ;  /* 0x0000800008107890 */ /* 0x000fe2000fffe03f */
[----:B------:R-:W-:Y:S01]  /*4190*/  SEL R3, R3, RZ, P3 ;  /* 0x000000ff03037207 */ /* 0x000fe20001800000 */
[----:B------:R-:W-:Y:S01]  /*41a0*/  UIADD3 UR8, UR8, 0xa000, URZ ;  /* 0x0000a00008087890 */ /* 0x000fe2000fffe03f */
[----:B------:R-:W-:Y:S01]  /*41b0*/  LOP3.LUT R4, R4, R159, RZ, 0x3c, !PT ;  /* 0x0000009f04047212 */ /* 0x000fe200078e3cff */
[----:B------:R-:W-:Y:S01]  /*41c0*/  UMOV UR17, UR33 ;  /* 0x0000002100117c82 */ /* 0x000fe20008000000 */
[----:B------:R-:W-:Y:S01]  /*41d0*/  UMOV UR19, UR35 ;  /* 0x0000002300137c82 */ /* 0x000fe20008000000 */
[----:B------:R-:W-:Y:S01]  /*41e0*/  UMOV UR12, UR36 ;  /* 0x00000024000c7c82 */ /* 0x000fe20008000000 */
[----:B------:R-:W-:Y:S01]  /*41f0*/  UMOV UR13, UR37 ;  /* 0x00000025000d7c82 */ /* 0x000fe20008000000 */
[----:B------:R-:W-:Y:S01]  /*4200*/  UMOV UR9, UR33 ;  /* 0x0000002100097c82 */ /* 0x000fe20008000000 */
[----:B------:R-:W-:Y:S01]  /*4210*/  UMOV UR11, UR35 ;  /* 0x00000023000b7c82 */ /* 0x000fe20008000000 */
[----:B------:R1:W-:Y:S01]  /*4220*/  UTMALDG.4D [UR32], [UR6], desc[UR24] ;  /* 0x00001820060075b4 */ /* 0x0003e20008019000 */
[----:B------:R1:W-:Y:S01]  /*4230*/  UTMALDG.4D [UR16], [UR6], desc[UR24] ;  /* 0x00001810060075b4 */ /* 0x0003e20008019000 */
[----:B------:R1:W-:Y:S02]  /*4240*/  UTMALDG.4D [UR8], [UR6], desc[UR24] ;  /* 0x00001808060075b4 */ /* 0x0003e40008019000 */
[----:B-1----:R-:W-:Y:S01]  /*4250*/  NOP ;  /* 0x0000000000007918 */ /* 0x002fe20000000000 */
.L_x_27:
[----:B------:R-:W-:-:S07]  /*4260*/  VIADD R5, R5, 0xffffffff ;  /* 0xffffffff05057836 */ /* 0x000fce0000000000 */
.L_x_26:
[----:B------:R-:W-:Y:S01]  /*4270*/  IADD3 R161, R161, 0x1, RZ ;  /* 0x00000001a1a17810 */ /* 0x000fe20007ffe0ff */
[----:B------:R-:W-:Y:S05]  /*4280*/  WARPSYNC.ALL ;  /* 0x0000000000007948 */ /* 0x000fea0003800000 */
[----:B------:R-:W-:-:S04]  /*4290*/  ISETP.NE.AND P3, PT, R161, 0x4, PT ;  /* 0x00000004a100780c */ /* 0x000fc80003f65270 */
[----:B------:R-:W-:Y:S02]  /*42a0*/  SEL R158, RZ, 0x1, P3 ;  /* 0x00000001ff9e7807 */ /* 0x000fe40001800000 */
[----:B------:R-:W-:Y:S02]  /*42b0*/  SEL R161, R161, RZ, P3 ;  /* 0x000000ffa1a17207 */ /* 0x000fe40001800000 */
[----:B------:R-:W-:Y:S02]  /*42c0*/  LOP3.LUT R9, R9, R158, RZ, 0x3c, !PT ;  /* 0x0000009e09097212 */ /* 0x000fe400078e3cff */
[----:B------:R-:W-:Y:S01]  /*42d0*/  FMNMX R158, R120, R165, !PT ;  /* 0x000000a5789e7209 */ /* 0x000fe20007800000 */
[----:B------:R-:W-:Y:S01]  /*42e0*/  ULDC UR6, c[0x0][0x604] ;  /* 0x0001810000067ab9 */ /* 0x000fe20000000800 */
[----:B------:R-:W-:Y:S02]  /*42f0*/  FMNMX R162, R122, R167, !PT ;  /* 0x000000a77aa27209 */ /* 0x000fe40007800000 */
[----:B------:R-:W-:-:S02]  /*4300*/  FMNMX R159, R121, R158, !PT ;  /* 0x0000009e799f7209 */ /* 0x000fc40007800000 */
[----:B------:R-:W-:Y:S02]  /*4310*/  FMNMX R169, R123, R162, !PT ;  /* 0x000000a27ba97209 */ /* 0x000fe40007800000 */
[----:B------:R-:W-:Y:S02]  /*4320*/  FMNMX R158, R124, R159, !PT ;  /* 0x0000009f7c9e7209 */ /* 0x000fe40007800000 */
[----:B------:R-:W-:Y:S02]  /*4330*/  FMNMX R162, R126, R169, !PT ;  /* 0x000000a97ea27209 */ /* 0x000fe40007800000 */
[----:B------:R-:W-:Y:S02]  /*4340*/  FMNMX R159, R125, R158, !PT ;  /* 0x0000009e7d9f7209 */ /* 0x000fe40007800000 */
        /* <DEDUP_REMOVED lines=24> */
[----:B------:R-:W-:-:S03]  /*44d0*/  FMNMX R164, R151, R164, !PT ;  /* 0x000000a497a47209 */ /* 0x000fc60007800000 */
[----:B------:R-:W1:Y:S04]  /*44e0*/  SHFL.BFLY PT, R159, R162, 0x1, 0x1f ;  /* 0x0c201f00a29f7f89 */ /* 0x000e6800000e0000 */
[----:B------:R-:W2:Y:S01]  /*44f0*/  SHFL.BFLY PT, R169, R164, 0x1, 0x1f ;  /* 0x0c201f00a4a97f89 */ /* 0x000ea200000e0000 */
[----:B-1----:R-:W-:Y:S02]  /*4500*/  FMNMX R166, R162, R159, !PT ;  /* 0x0000009fa2a67209 */ /* 0x002fe40007800000 */
[----:B--2---:R-:W-:-:S03]  /*4510*/  FMNMX R169, R164, R169, !PT ;  /* 0x000000a9a4a97209 */ /* 0x004fc60007800000 */
[----:B------:R-:W1:Y:S04]  /*4520*/  SHFL.BFLY PT, R159, R166, 0x2, 0x1f ;  /* 0x0c401f00a69f7f89 */ /* 0x000e6800000e0000 */
[----:B------:R-:W2:Y:S01]  /*4530*/  SHFL.BFLY PT, R158, R169, 0x2, 0x1f ;  /* 0x0c401f00a99e7f89 */ /* 0x000ea200000e0000 */
[----:B-1----:R-:W-:Y:S02]  /*4540*/  FMNMX R159, R166, R159, !PT ;  /* 0x0000009fa69f7209 */ /* 0x002fe40007800000 */
[C---:B------:R-:W-:Y:S01]  /*4550*/  LEA R166, R8.reuse, R11, 0x3 ;  /* 0x0000000b08a67211 */ /* 0x040fe200078e18ff */
[----:B------:R-:W-:Y:S01]  /*4560*/  VIADD R8, R8, 0x1 ;  /* 0x0000000108087836 */ /* 0x000fe20000000000 */
[----:B--2---:R-:W-:Y:S02]  /*4570*/  FMNMX R158, R169, R158, !PT ;  /* 0x0000009ea99e7209 */ /* 0x004fe40007800000 */
[----:B------:R-:W-:-:S02]  /*4580*/  FSETP.NEU.AND P3, PT, R159, -INF , PT ;  /* 0xff8000009f00780b */ /* 0x000fc40003f6d000 */
[C---:B------:R-:W-:Y:S02]  /*4590*/  FSETP.NEU.AND P4, PT, R158.reuse, -INF , PT ;  /* 0xff8000009e00780b */ /* 0x040fe40003f8d000 */
[----:B------:R-:W-:Y:S02]  /*45a0*/  FSEL R168, R159, RZ, P3 ;  /* 0x000000ff9fa87208 */ /* 0x000fe40001800000 */
[----:B------:R-:W-:Y:S02]  /*45b0*/  FSEL R170, R158, RZ, P4 ;  /* 0x000000ff9eaa7208 */ /* 0x000fe40002000000 */
[----:B------:R-:W-:Y:S01]  /*45c0*/  PRMT R166, RZ, 0x654, R166 ;  /* 0x00000654ffa67816 */ /* 0x000fe200000000a6 */
[----:B------:R-:W-:Y:S01]  /*45d0*/  FADD R162, -R168, R165 ;  /* 0x000000a5a8a27221 */ /* 0x000fe20000000100 */
[----:B------:R-:W-:Y:S01]  /*45e0*/  LEA R169, R161, R16, 0x3 ;  /* 0x00000010a1a97211 */ /* 0x000fe200078e18ff */
[----:B------:R-:W-:Y:S01]  /*45f0*/  FADD R164, -R170, R167 ;  /* 0x000000a7aaa47221 */ /* 0x000fe20000000100 */
[----:B------:R1:W-:Y:S01]  /*4600*/  SYNCS.ARRIVE.TRANS64.RED.A1T0 RZ, [R166+URZ], RZ ;  /* 0x000000ffa6ff79a7 */ /* 0x0003e2000810043f */
[----:B------:R-:W-:-:S02]  /*4610*/  FMUL R162, R162, UR6 ;  /* 0x00000006a2a27c20 */ /* 0x000fc40008400000 */
[----:B------:R-:W-:-:S03]  /*4620*/  FMUL R164, R164, UR6 ;  /* 0x00000006a4a47c20 */ /* 0x000fc60008400000 */
[----:B------:R-:W-:Y:S02]  /*4630*/  FSETP.GEU.AND P3, PT, R162, -126, PT ;  /* 0xc2fc0000a200780b */ /* 0x000fe40003f6e000 */
[----:B------:R-:W-:Y:S02]  /*4640*/  FSETP.GEU.AND P4, PT, R164, -126, PT ;  /* 0xc2fc0000a400780b */ /* 0x000fe40003f8e000 */
[----:B-1----:R-:W-:-:S09]  /*4650*/  SHF.L.U32 R166, R9, 0x1f, RZ ;  /* 0x0000001f09a67819 */ /* 0x002fd200000006ff */
[----:B------:R-:W-:Y:S02]  /*4660*/  @!P3 FMUL R162, R162, 0.5 ;  /* 0x3f000000a2a2b820 */ /* 0x000fe40000400000 */
[----:B------:R-:W-:Y:S02]  /*4670*/  @!P4 FMUL R164, R164, 0.5 ;  /* 0x3f000000a4a4c820 */ /* 0x000fe40000400000 */
[----:B------:R-:W1:Y:S08]  /*4680*/  MUFU.EX2 R165, R162 ;  /* 0x000000a200a57308 */ /* 0x000e700000000800 */
[----:B------:R-:W2:Y:S01]  /*4690*/  MUFU.EX2 R167, R164 ;  /* 0x000000a400a77308 */ /* 0x000ea20000000800 */
[----:B-1----:R-:W-:Y:S01]  /*46a0*/  @!P3 FMUL R165, R165, R165 ;  /* 0x000000a5a5a5b220 */ /* 0x002fe20000400000 */
[----:B------:R-:W-:-:S03]  /*46b0*/  ISETP.NE.AND P3, PT, R8, 0x4, PT ;  /* 0x000000040800780c */ /* 0x000fc60003f65270 */
[-C--:B------:R-:W-:Y:S01]  /*46c0*/  FMUL R24, R24, R165.reuse ;  /* 0x000000a518187220 */ /* 0x080fe20000400000 */
[-C--:B------:R-:W-:Y:S01]  /*46d0*/  FMUL R25, R25, R165.reuse ;  /* 0x000000a519197220 */ /* 0x080fe20000400000 */
[-C--:B------:R-:W-:Y:S01]  /*46e0*/  FMUL R28, R28, R165.reuse ;  /* 0x000000a51c1c7220 */ /* 0x080fe20000400000 */
[----:B------:R-:W-:Y:S01]  /*46f0*/  FMUL R29, R29, R165 ;  /* 0x000000a51d1d7220 */ /* 0x000fe20000400000 */
[----:B--2---:R-:W-:Y:S01]  /*4700*/  @!P4 FMUL R167, R167, R167 ;  /* 0x000000a7a7a7c220 */ /* 0x004fe20000400000 */
[-C--:B------:R-:W-:Y:S01]  /*4710*/  FMUL R32, R32, R165.reuse ;  /* 0x000000a520207220 */ /* 0x080fe20000400000 */
        /* <DEDUP_REMOVED lines=42> */
[----:B------:R-:W-:Y:S01]  /*49c0*/  FMUL R117, R117, R165 ;  /* 0x000000a575757220 */ /* 0x000fe20000400000 */
        /* <DEDUP_REMOVED lines=47> */
[----:B------:R-:W-:-:S07]  /*4cc0*/  FMUL R119, R119, R167 ;  /* 0x000000a777777220 */ /* 0x000fce0000400000 */
.L_x_30:
[----:B-1----:R1:W2:Y:S02]  /*4cd0*/  SYNCS.PHASECHK.TRANS64.TRYWAIT P4, [R169+URZ+0x1e000], R166 ;  /* 0x01e000a6a90075a7 */ /* 0x0022a4000808017f */
[----:B--2---:R-:W-:Y:S05]  /*4ce0*/  @!P4 NANOSLEEP.SYNCS 0x989680 ;  /* 0x009896800000c95d */ /* 0x004fea0003900000 */
[----:B------:R-:W2:Y:S02]  /*4cf0*/  @!P4 SYNCS.PHASECHK.TRANS64 P4, [R169+URZ+0x1e000], R166 ;  /* 0x01e000a6a900c5a7 */ /* 0x000ea4000808007f */
[----:B--2---:R-:W-:Y:S05]  /*4d00*/  @!P4 BRA `(.L_x_30) ;  /* 0xfffffffc00f0c947 */ /* 0x004fea000383ffff */
[----:B------:R-:W-:Y:S01]  /*4d10*/  ULDC UR7, c[0x0][0x604] ;  /* 0x0001810000077ab9 */ /* 0x000fe20000000800 */
[----:B------:R-:W-:Y:S01]  /*4d20*/  R2UR UR6, R161 ;  /* 0x00000000a10672ca */ /* 0x000fe200000e0000 */
[----:B------:R-:W-:Y:S01]  /*4d30*/  FMUL R162, R168, UR7 ;  /* 0x00000007a8a27c20 */ /* 0x000fe20008400000 */
[----:B------:R-:W-:Y:S01]  /*4d40*/  FMUL R168, R170, UR7 ;  /* 0x00000007aaa87c20 */ /* 0x000fe20008400000 */
[----:B------:R-:W-:Y:S01]  /*4d50*/  UMOV UR11, 0x40000040 ;  /* 0x40000040000b7882 */ /* 0x000fe20000000000 */
[----:B------:R-:W-:Y:S01]  /*4d60*/  SEL R8, R8, RZ, P3 ;  /* 0x000000ff08087207 */ /* 0x000fe20001800000 */
[--C-:B------:R-:W-:Y:S01]  /*4d70*/  FFMA R120, R120, UR7, -R162.reuse ;  /* 0x0000000778787c23 */ /* 0x100fe200080008a2 */
[--C-:B------:R-:W-:Y:S01]  /*4d80*/  FFMA R121, R121, UR7, -R162.reuse ;  /* 0x0000000779797c23 */ /* 0x100fe200080008a2 */
[--C-:B------:R-:W-:Y:S01]  /*4d90*/  FFMA R124, R124, UR7, -R162.reuse ;  /* 0x000000077c7c7c23 */ /* 0x100fe200080008a2 */
[----:B------:R-:W-:Y:S01]  /*4da0*/  FFMA R125, R125, UR7, -R162 ;  /* 0x000000077d7d7c23 */ /* 0x000fe200080008a2 */
[--C-:B------:R-:W-:Y:S01]  /*4db0*/  FFMA R122, R122, UR7, -R168.reuse ;  /* 0x000000077a7a7c23 */ /* 0x100fe200080008a8 */
[----:B------:R-:W-:Y:S01]  /*4dc0*/  FSETP.GEU.AND P5, PT, R120, -126, PT ;  /* 0xc2fc00007800780b */ /* 0x000fe20003fae000 */
[--C-:B------:R-:W-:Y:S01]  /*4dd0*/  FFMA R123, R123, UR7, -R168.reuse ;  /* 0x000000077b7b7c23 */ /* 0x100fe200080008a8 */
[----:B------:R-:W-:Y:S01]  /*4de0*/  FSETP.GEU.AND P4, PT, R121, -126, PT ;  /* 0xc2fc00007900780b */ /* 0x000fe20003f8e000 */
[--C-:B------:R-:W-:Y:S01]  /*4df0*/  FFMA R126, R126, UR7, -R168.reuse ;  /* 0x000000077e7e7c23 */ /* 0x100fe200080008a8 */
[----:B------:R-:W-:Y:S01]  /*4e00*/  FSETP.GEU.AND P6, PT, R124, -126, PT ;  /* 0xc2fc00007c00780b */ /* 0x000fe20003fce000 */
[----:B------:R-:W-:Y:S01]  /*4e10*/  FFMA R127, R127, UR7, -R168 ;  /* 0x000000077f7f7c23 */ /* 0x000fe200080008a8 */
[----:B------:R-:W-:Y:S01]  /*4e20*/  UIMAD UR6, UR6, 0x600, UR15 ;  /* 0x00000600060678a4 */ /* 0x000fe2000f8e020f */
[--C-:B------:R-:W-:Y:S01]  /*4e30*/  FFMA R128, R128, UR7, -R162.reuse ;  /* 0x0000000780807c23 */ /* 0x100fe200080008a2 */
[--C-:B------:R-:W-:Y:S01]  /*4e40*/  FFMA R129, R129, UR7, -R162.reuse ;  /* 0x0000000781817c23 */ /* 0x100fe200080008a2 */
[--C-:B------:R-:W-:Y:S01]  /*4e50*/  FFMA R132, R132, UR7, -R162.reuse ;  /* 0x0000000784847c23 */ /* 0x100fe200080008a2 */
[----:B------:R-:W-:Y:S01]  /*4e60*/  FFMA R133, R133, UR7, -R162 ;  /* 0x0000000785857c23 */ /* 0x000fe200080008a2 */
[--C-:B------:R-:W-:Y:S01]  /*4e70*/  FFMA R130, R130, UR7, -R168.reuse ;  /* 0x0000000782827c23 */ /* 0x100fe200080008a8 */
[--C-:B------:R-:W-:Y:S01]  /*4e80*/  FFMA R131, R131, UR7, -R168.reuse ;  /* 0x0000000783837c23 */ /* 0x100fe200080008a8 */
[----:B------:R-:W-:Y:S01]  /*4e90*/  @!P5 FMUL R120, R120, 0.5 ;  /* 0x3f0000007878d820 */ /* 0x000fe20000400000 */
[----:B------:R-:W-:Y:S01]  /*4ea0*/  UMOV UR10, UR6 ;  /* 0x00000006000a7c82 */ /* 0x000fe20008000000 */
[----:B------:R-:W-:Y:S01]  /*4eb0*/  @!P4 FMUL R121, R121, 0.5 ;  /* 0x3f0000007979c820 */ /* 0x000fe20000400000 */
[--C-:B------:R-:W-:Y:S01]  /*4ec0*/  FFMA R134, R134, UR7, -R168.reuse ;  /* 0x0000000786867c23 */ /* 0x100fe200080008a8 */
[----:B------:R-:W2:Y:S01]  /*4ed0*/  MUFU.EX2 R164, R120 ;  /* 0x0000007800a47308 */ /* 0x000ea20000000800 */
[----:B------:R-:W-:Y:S01]  /*4ee0*/  @!P6 FMUL R124, R124, 0.5 ;  /* 0x3f0000007c7ce820 */ /* 0x000fe20000400000 */
[----:B------:R-:W-:Y:S01]  /*4ef0*/  FFMA R135, R135, UR7, -R168 ;  /* 0x0000000787877c23 */ /* 0x000fe200080008a8 */
[----:B------:R-:W-:Y:S01]  /*4f00*/  UIADD3 UR8, UR6, 0x80, URZ ;  /* 0x0000008006087890 */ /* 0x000fe2000fffe03f */
[--C-:B------:R-:W-:Y:S01]  /*4f10*/  FFMA R136, R136, UR7, -R162.reuse ;  /* 0x0000000788887c23 */ /* 0x100fe200080008a2 */
[--C-:B------:R-:W-:Y:S01]  /*4f20*/  FFMA R137, R137, UR7, -R162.reuse ;  /* 0x0000000789897c23 */ /* 0x100fe200080008a2 */
[--C-:B------:R-:W-:Y:S01]  /*4f30*/  FFMA R140, R140, UR7, -R162.reuse ;  /* 0x000000078c8c7c23 */ /* 0x100fe200080008a2 */
[----:B------:R-:W-:Y:S01]  /*4f40*/  FFMA R141, R141, UR7, -R162 ;  /* 0x000000078d8d7c23 */ /* 0x000fe200080008a2 */
[----:B-1----:R-:W1:Y:S01]  /*4f50*/  MUFU.EX2 R169, R121 ;  /* 0x0000007900a97308 */ /* 0x002e620000000800 */
[--C-:B------:R-:W-:Y:S01]  /*4f60*/  FFMA R138, R138, UR7, -R168.reuse ;  /* 0x000000078a8a7c23 */ /* 0x100fe200080008a8 */
[--C-:B------:R-:W-:Y:S01]  /*4f70*/  FFMA R139, R139, UR7, -R168.reuse ;  /* 0x000000078b8b7c23 */ /* 0x100fe200080008a8 */
[--C-:B------:R-:W-:Y:S01]  /*4f80*/  FFMA R142, R142, UR7, -R168.reuse ;  /* 0x000000078e8e7c23 */ /* 0x100fe200080008a8 */
[----:B------:R-:W-:Y:S01]  /*4f90*/  FFMA R143, R143, UR7, -R168 ;  /* 0x000000078f8f7c23 */ /* 0x000fe200080008a8 */
[--C-:B------:R-:W-:Y:S01]  /*4fa0*/  FFMA R144, R144, UR7, -R162.reuse ;  /* 0x0000000790907c23 */ /* 0x100fe200080008a2 */
[--C-:B------:R-:W-:Y:S01]  /*4fb0*/  FFMA R145, R145, UR7, -R162.reuse ;  /* 0x0000000791917c23 */ /* 0x100fe200080008a2 */
[--C-:B------:R-:W-:Y:S01]  /*4fc0*/  FFMA R149, R149, UR7, -R162.reuse ;  /* 0x0000000795957c23 */ /* 0x100fe200080008a2 */
[----:B------:R-:W3:Y:S01]  /*4fd0*/  MUFU.EX2 R171, R124 ;  /* 0x0000007c00ab7308 */ /* 0x000ee20000000800 */
[----:B--2---:R-:W-:Y:S01]  /*4fe0*/  @!P5 FMUL R164, R164, R164 ;  /* 0x000000a4a4a4d220 */ /* 0x004fe20000400000 */
[----:B------:R-:W-:Y:S01]  /*4ff0*/  FSETP.GEU.AND P5, PT, R125, -126, PT ;  /* 0xc2fc00007d00780b */ /* 0x000fe20003fae000 */
[----:B------:R-:W-:Y:S01]  /*5000*/  FFMA R148, R148, UR7, -R162 ;  /* 0x0000000794947c23 */ /* 0x000fe200080008a2 */
[--C-:B------:R-:W-:Y:S01]  /*5010*/  FFMA R146, R146, UR7, -R168.reuse ;  /* 0x0000000792927c23 */ /* 0x100fe200080008a8 */
[--C-:B------:R-:W-:Y:S01]  /*5020*/  FFMA R147, R147, UR7, -R168.reuse ;  /* 0x0000000793937c23 */ /* 0x100fe200080008a8 */
[--C-:B------:R-:W-:Y:S01]  /*5030*/  FFMA R151, R151, UR7, -R168.reuse ;  /* 0x0000000797977c23 */ /* 0x100fe200080008a8 */
[----:B------:R-:W-:Y:S01]  /*5040*/  FFMA R150, R150, UR7, -R168 ;  /* 0x0000000796967c23 */ /* 0x000fe200080008a8 */
[----:B------:R-:W-:Y:S01]  /*5050*/  UMOV UR7, 0x40000040 ;  /* 0x4000004000077882 */ /* 0x000fe20000000000 */
[----:B-1----:R-:W-:Y:S01]  /*5060*/  @!P4 FMUL R169, R169, R169 ;  /* 0x000000a9a9a9c220 */ /* 0x002fe20000400000 */
[----:B------:R-:W-:Y:S01]  /*5070*/  FSETP.GEU.AND P4, PT, R122, -126, PT ;  /* 0xc2fc00007a00780b */ /* 0x000fe20003f8e000 */
[----:B------:R-:W-:Y:S01]  /*5080*/  FFMA R10, R165, R10, R164 ;  /* 0x0000000aa50a7223 */ /* 0x000fe200000000a4 */
[----:B------:R-:W-:-:S02]  /*5090*/  VIADD R161, R161, 0x1 ;  /* 0x00000001a1a17836 */ /* 0x000fc40000000000 */
[----:B------:R-:W-:Y:S01]  /*50a0*/  F2FP.BF16.F32.PACK_AB R120, R169, R164 ;  /* 0x000000a4a978723e */ /* 0x000fe200000010ff */
[----:B------:R-:W-:Y:S01]  /*50b0*/  @!P5 FMUL R125, R125, 0.5 ;  /* 0x3f0000007d7dd820 */ /* 0x000fe20000400000 */
[----:B------:R-:W-:Y:S01]  /*50c0*/  FADD R10, R10, R169 ;  /* 0x000000a90a0a7221 */ /* 0x000fe20000000000 */
[----:B---3--:R-:W-:Y:S01]  /*50d0*/  @!P6 FMUL R171, R171, R171 ;  /* 0x000000abababe220 */ /* 0x008fe20000400000 */
[----:B------:R-:W-:Y:S01]  /*50e0*/  FSETP.GEU.AND P6, PT, R123, -126, PT ;  /* 0xc2fc00007b00780b */ /* 0x000fe20003fce000 */
[----:B------:R-:W1:Y:S02]  /*50f0*/  MUFU.EX2 R166, R125 ;  /* 0x0000007d00a67308 */ /* 0x000e640000000800 */
[----:B------:R-:W-:Y:S02]  /*5100*/  FADD R10, R10, R171 ;  /* 0x000000ab0a0a7221 */ /* 0x000fe40000000000 */
[----:B------:R-:W-:-:S04]  /*5110*/  @!P4 FMUL R122, R122, 0.5 ;  /* 0x3f0000007a7ac820 */ /* 0x000fc80000400000 */
[----:B------:R2:W3:Y:S04]  /*5120*/  MUFU.EX2 R170, R122 ;  /* 0x0000007a00aa7308 */ /* 0x0004e80000000800 */
[----:B------:R-:W-:-:S04]  /*5130*/  @!P6 FMUL R123, R123, 0.5 ;  /* 0x3f0000007b7be820 */ /* 0x000fc80000400000 */
[----:B------:R-:W4:Y:S01]  /*5140*/  MUFU.EX2 R173, R123 ;  /* 0x0000007b00ad7308 */ /* 0x000f220000000800 */
[----:B-1----:R-:W-:Y:S01]  /*5150*/  @!P5 FMUL R166, R166, R166 ;  /* 0x000000a6a6a6d220 */ /* 0x002fe20000400000 */
[----:B------:R-:W-:-:S03]  /*5160*/  FSETP.GEU.AND P5, PT, R126, -126, PT ;  /* 0xc2fc00007e00780b */ /* 0x000fc60003fae000 */
[----:B------:R-:W-:Y:S01]  /*5170*/  FADD R10, R10, R166 ;  /* 0x000000a60a0a7221 */ /* 0x000fe20000000000 */
[----:B--2---:R-:W-:Y:S01]  /*5180*/  F2FP.BF16.F32.PACK_AB R122, R166, R171 ;  /* 0x000000aba67a723e */ /* 0x004fe200000010ff */
[----:B---3--:R-:W-:Y:S01]  /*5190*/  @!P4 FMUL R170, R170, R170 ;  /* 0x000000aaaaaac220 */ /* 0x008fe20000400000 */
[----:B------:R-:W-:-:S03]  /*51a0*/  FSETP.GEU.AND P4, PT, R127, -126, PT ;  /* 0xc2fc00007f00780b */ /* 0x000fc60003f8e000 */
[----:B------:R-:W-:-:S04]  /*51b0*/  FFMA R156, R167, R156, R170 ;  /* 0x0000009ca79c7223 */ /* 0x000fc800000000aa */
[----:B------:R-:W-:Y:S01]  /*51c0*/  @!P5 FMUL R126, R126, 0.5 ;  /* 0x3f0000007e7ed820 */ /* 0x000fe20000400000 */
[----:B----4-:R-:W-:Y:S01]  /*51d0*/  @!P6 FMUL R173, R173, R173 ;  /* 0x000000adadade220 */ /* 0x010fe20000400000 */
[----:B------:R-:W-:Y:S02]  /*51e0*/  FSETP.GEU.AND P6, PT, R132, -126, PT ;  /* 0xc2fc00008400780b */ /* 0x000fe40003fce000 */
[----:B------:R-:W1:Y:S01]  /*51f0*/  MUFU.EX2 R175, R126 ;  /* 0x0000007e00af7308 */ /* 0x000e620000000800 */
[----:B------:R-:W-:Y:S01]  /*5200*/  FADD R156, R156, R173 ;  /* 0x000000ad9c9c7221 */ /* 0x000fe20000000000 */
[----:B------:R-:W-:Y:S01]  /*5210*/  F2FP.BF16.F32.PACK_AB R121, R173, R170 ;  /* 0x000000aaad79723e */ /* 0x000fe200000010ff */
[----:B------:R-:W-:-:S05]  /*5220*/  @!P4 FMUL R127, R127, 0.5 ;  /* 0x3f0000007f7fc820 */ /* 0x000fca0000400000 */
[----:B------:R-:W2:Y:S03]  /*5230*/  MUFU.EX2 R172, R127 ;  /* 0x0000007f00ac7308 */ /* 0x000ea60000000800 */
[----:B------:R-:W-:Y:S01]  /*5240*/  @!P6 FMUL R132, R132, 0.5 ;  /* 0x3f0000008484e820 */ /* 0x000fe20000400000 */
[----:B-1----:R-:W-:Y:S01]  /*5250*/  @!P5 FMUL R175, R175, R175 ;  /* 0x000000afafafd220 */ /* 0x002fe20000400000 */
[----:B------:R-:W-:-:S03]  /*5260*/  FSETP.GEU.AND P5, PT, R128, -126, PT ;  /* 0xc2fc00008000780b */ /* 0x000fc60003fae000 */
[----:B------:R-:W-:Y:S01]  /*5270*/  FADD R156, R156, R175 ;  /* 0x000000af9c9c7221 */ /* 0x000fe20000000000 */
[----:B--2---:R-:W-:Y:S01]  /*5280*/  @!P4 FMUL R172, R172, R172 ;  /* 0x000000acacacc220 */ /* 0x004fe20000400000 */
[----:B------:R-:W-:-:S03]  /*5290*/  FSETP.GEU.AND P4, PT, R129, -126, PT ;  /* 0xc2fc00008100780b */ /* 0x000fc60003f8e000 */
[----:B------:R-:W-:Y:S01]  /*52a0*/  FADD R156, R156, R172 ;  /* 0x000000ac9c9c7221 */ /* 0x000fe20000000000 */
[----:B------:R-:W-:-:S04]  /*52b0*/  F2FP.BF16.F32.PACK_AB R123, R172, R175 ;  /* 0x000000afac7b723e */ /* 0x000fc800000010ff */
[----:B------:R-:W-:Y:S01]  /*52c0*/  @!P5 FMUL R128, R128, 0.5 ;  /* 0x3f0000008080d820 */ /* 0x000fe20000400000 */
[----:B------:R-:W-:-:S04]  /*52d0*/  WARPGROUP.ARRIVE ;  /* 0x00000000000079c5 */ /* 0x000fc80000000000 */
[----:B------:R-:W-:Y:S02]  /*52e0*/  @!P4 FMUL R129, R129, 0.5 ;  /* 0x3f0000008181c820 */ /* 0x000fe40000400000 */
[----:B------:R-:W-:Y:S01]  /*52f0*/  HGMMA.64x192x16.F32.BF16 R24, R120, gdesc[UR8].tnspB, R24, gsb0 ;  /* 0x42e0000878187df0 */ /* 0x000fe20008001818 */
[----:B------:R-:W-:Y:S01]  /*5300*/  UMOV UR10, UR8 ;  /* 0x00000008000a7c82 */ /* 0x000fe20008000000 */
[----:B------:R-:W-:Y:S01]  /*5310*/  UMOV UR11, 0x40000040 ;  /* 0x40000040000b7882 */ /* 0x000fe20000000000 */
[----:B------:R-:W-:Y:S02]  /*5320*/  UIADD3 UR8, UR6, 0x100, URZ ;  /* 0x0000010006087890 */ /* 0x000fe4000fffe03f */
[----:B------:R-:W-:Y:S01]  /*5330*/  UIADD3 UR6, UR6, 0x180, URZ ;  /* 0x0000018006067890 */ /* 0x000fe2000fffe03f */
[----:B------:R-:W-:Y:S02]  /*5340*/  WARPGROUP.DEPBAR.LE gsb0, 0x0 ;  /* 0x00008000000079c5 */ /* 0x000fe40000010000 */
[----:B------:R-:W1:Y:S08]  /*5350*/  MUFU.EX2 R121, R128 ;  /* 0x0000008000797308 */ /* 0x000e700000000800 */
[----:B------:R-:W2:Y:S08]  /*5360*/  MUFU.EX2 R120, R129 ;  /* 0x0000008100787308 */ /* 0x000eb00000000800 */
[----:B------:R-:W3:Y:S01]  /*5370*/  MUFU.EX2 R123, R132 ;  /* 0x00000084007b7308 */ /* 0x000ee20000000800 */
        /* <DEDUP_REMOVED lines=8> */
[----:B------:R-:W-:Y:S01]  /*5400*/  LEA R120, R8, R11, 0x3 ;  /* 0x0000000b08787211 */ /* 0x000fe200078e18ff */
[----:B---3--:R-:W-:Y:S01]  /*5410*/  @!P6 FMUL R123, R123, R123 ;  /* 0x0000007b7b7be220 */ /* 0x008fe20000400000 */
[----:B------:R-:W-:Y:S01]  /*5420*/  FSETP.GEU.AND P6, PT, R131, -126, PT ;  /* 0xc2fc00008300780b */ /* 0x000fe20003fce000 */
[----:B------:R-:W1:Y:S01]  /*5430*/  MUFU.EX2 R122, R133 ;  /* 0x00000085007a7308 */ /* 0x000e620000000800 */
[----:B------:R-:W-:Y:S01]  /*5440*/  PRMT R120, RZ, 0x654, R120 ;  /* 0x00000654ff787816 */ /* 0x000fe20000000078 */
[----:B------:R-:W-:Y:S01]  /*5450*/  FADD R10, R10, R123 ;  /* 0x0000007b0a0a7221 */ /* 0x000fe20000000000 */
[----:B------:R-:W-:Y:S01]  /*5460*/  IADD3 R8, R8, 0x1, RZ ;  /* 0x0000000108087810 */ /* 0x000fe20007ffe0ff */
[----:B------:R-:W-:-:S03]  /*5470*/  @!P4 FMUL R130, R130, 0.5 ;  /* 0x3f0000008282c820 */ /* 0x000fc60000400000 */
[C---:B------:R-:W-:Y:S01]  /*5480*/  ISETP.NE.AND P3, PT, R8.reuse, 0x4, PT ;  /* 0x000000040800780c */ /* 0x040fe20003f65270 */
[----:B------:R-:W2:Y:S03]  /*5490*/  MUFU.EX2 R177, R130 ;  /* 0x0000008200b17308 */ /* 0x000ea60000000800 */
[----:B------:R-:W-:Y:S01]  /*54a0*/  SEL R8, R8, RZ, P3 ;  /* 0x000000ff08087207 */ /* 0x000fe20001800000 */
[----:B------:R-:W-:-:S04]  /*54b0*/  @!P6 FMUL R131, R131, 0.5 ;  /* 0x3f0000008383e820 */ /* 0x000fc80000400000 */
[----:B------:R-:W3:Y:S01]  /*54c0*/  MUFU.EX2 R174, R131 ;  /* 0x0000008300ae7308 */ /* 0x000ee20000000800 */
[----:B-1----:R-:W-:Y:S01]  /*54d0*/  @!P5 FMUL R122, R122, R122 ;  /* 0x0000007a7a7ad220 */ /* 0x002fe20000400000 */
[----:B------:R-:W-:-:S03]  /*54e0*/  FSETP.GEU.AND P5, PT, R134, -126, PT ;  /* 0xc2fc00008600780b */ /* 0x000fc60003fae000 */
[----:B------:R-:W-:Y:S01]  /*54f0*/  FADD R10, R10, R122 ;  /* 0x0000007a0a0a7221 */ /* 0x000fe20000000000 */
[----:B------:R-:W-:Y:S01]  /*5500*/  F2FP.BF16.F32.PACK_AB R126, R122, R123 ;  /* 0x0000007b7a7e723e */ /* 0x000fe200000010ff */
[----:B--2---:R-:W-:Y:S01]  /*5510*/  @!P4 FMUL R177, R177, R177 ;  /* 0x000000b1b1b1c220 */ /* 0x004fe20000400000 */
[----:B------:R-:W-:-:S03]  /*5520*/  FSETP.GEU.AND P4, PT, R135, -126, PT ;  /* 0xc2fc00008700780b */ /* 0x000fc60003f8e000 */
[----:B------:R-:W-:-:S04]  /*5530*/  FADD R156, R156, R177 ;  /* 0x000000b19c9c7221 */ /* 0x000fc80000000000 */
[----:B------:R-:W-:Y:S01]  /*5540*/  @!P5 FMUL R134, R134, 0.5 ;  /* 0x3f0000008686d820 */ /* 0x000fe20000400000 */
[----:B---3--:R-:W-:Y:S01]  /*5550*/  @!P6 FMUL R174, R174, R174 ;  /* 0x000000aeaeaee220 */ /* 0x008fe20000400000 */
        /* <DEDUP_REMOVED lines=32> */
[----:B---3--:R-:W-:Y:S01]  /*5760*/  @!P6 FMUL R127, R127, R127 ;  /* 0x0000007f7f7fe220 */ /* 0x008fe20000400000 */
[----:B------:R-:W-:Y:S02]  /*5770*/  FSETP.GEU.AND P6, PT, R139, -126, PT ;  /* 0xc2fc00008b00780b */ /* 0x000fe40003fce000 */
[----:B------:R-:W1:Y:S01]  /*5780*/  MUFU.EX2 R126, R141 ;  /* 0x0000008d007e7308 */ /* 0x000e620000000800 */
[----:B------:R-:W-:Y:S01]  /*5790*/  FADD R10, R10, R127 ;  /* 0x0000007f0a0a7221 */ /* 0x000fe20000000000 */
[----:B------:R-:W-:-:S06]  /*57a0*/  @!P4 FMUL R138, R138, 0.5 ;  /* 0x3f0000008a8ac820 */ /* 0x000fcc0000400000 */
[----:B------:R-:W2:Y:S03]  /*57b0*/  MUFU.EX2 R137, R138 ;  /* 0x0000008a00897308 */ /* 0x000ea60000000800 */
[----:B------:R-:W-:-:S05]  /*57c0*/  @!P6 FMUL R139, R139, 0.5 ;  /* 0x3f0000008b8be820 */ /* 0x000fca0000400000 */
        /* <DEDUP_REMOVED lines=27> */
[----:B------:R-:W-:Y:S03]  /*5980*/  HGMMA.64x192x16.F32.BF16 R24, R128, gdesc[UR8].tnspB, R24, gsb0 ;  /* 0x42e0000880187df0 */ /* 0x000fe60008001818 */
        /* <DEDUP_REMOVED lines=15> */
[----:B------:R-:W-:-:S07]  /*5a80*/  @!P4 FMUL R146, R146, 0.5 ;  /* 0x3f0000009292c820 */ /* 0x000fce0000400000 */
        /* <DEDUP_REMOVED lines=8> */
[----:B------:R-:W-:Y:S01]  /*5b10*/  FSETP.GEU.AND P4, PT, R150, -126, PT ;  /* 0xc2fc00009600780b */ /* 0x000fe20003f8e000 */
[----:B------:R-:W-:Y:S02]  /*5b20*/  FADD R10, R10, R130 ;  /* 0x000000820a0a7221 */ /* 0x000fe40000000000 */
[----:B------:R-:W-:-:S04]  /*5b30*/  FADD R156, R156, R139 ;  /* 0x0000008b9c9c7221 */ /* 0x000fc80000000000 */
[----:B------:R-:W-:Y:S01]  /*5b40*/  @!P5 FMUL R151, R151, 0.5 ;  /* 0x3f0000009797d820 */ /* 0x000fe20000400000 */
[----:B---3--:R-:W-:-:S03]  /*5b50*/  @!P6 FMUL R140, R140, R140 ;  /* 0x0000008c8c8ce220 */ /* 0x008fc60000400000 */
[----:B------:R-:W1:Y:S01]  /*5b60*/  MUFU.EX2 R142, R151 ;  /* 0x00000097008e7308 */ /* 0x000e620000000800 */
[----:B------:R-:W-:Y:S01]  /*5b70*/  FADD R156, R156, R140 ;  /* 0x0000008c9c9c7221 */ /* 0x000fe20000000000 */
[----:B------:R-:W-:Y:S01]  /*5b80*/  F2FP.BF16.F32.PACK_AB R133, R140, R139 ;  /* 0x0000008b8c85723e */ /* 0x000fe200000010ff */
[----:B------:R-:W-:-:S05]  /*5b90*/  @!P4 FMUL R150, R150, 0.5 ;  /* 0x3f0000009696c820 */ /* 0x000fca0000400000 */
[----:B------:R-:W2:Y:S01]  /*5ba0*/  MUFU.EX2 R143, R150 ;  /* 0x00000096008f7308 */ /* 0x000ea20000000800 */
[----:B-1----:R-:W-:Y:S01]  /*5bb0*/  @!P5 FMUL R142, R142, R142 ;  /* 0x0000008e8e8ed220 */ /* 0x002fe20000400000 */
[----:B--2---:R-:W-:Y:S01]  /*5bc0*/  @!P4 FMUL R143, R143, R143 ;  /* 0x0000008f8f8fc220 */ /* 0x004fe20000400000 */
[----:B------:R-:W-:-:S03]  /*5bd0*/  ISETP.NE.AND P4, PT, R161, 0x4, PT ;  /* 0x00000004a100780c */ /* 0x000fc60003f85270 */
[----:B------:R-:W-:Y:S01]  /*5be0*/  FADD R156, R156, R143 ;  /* 0x0000008f9c9c7221 */ /* 0x000fe20000000000 */
[----:B------:R-:W-:Y:S02]  /*5bf0*/  F2FP.BF16.F32.PACK_AB R135, R142, R143 ;  /* 0x0000008f8e87723e */ /* 0x000fe400000010ff */
[----:B------:R-:W-:Y:S01]  /*5c00*/  SEL R161, R161, RZ, P4 ;  /* 0x000000ffa1a17207 */ /* 0x000fe20002000000 */
[----:B------:R-:W-:Y:S01]  /*5c10*/  FADD R156, R156, R142 ;  /* 0x0000008e9c9c7221 */ /* 0x000fe20000000000 */
[----:B------:R-:W-:-:S06]  /*5c20*/  WARPGROUP.ARRIVE ;  /* 0x00000000000079c5 */ /* 0x000fcc0000000000 */
[----:B------:R-:W-:Y:S03]  /*5c30*/  HGMMA.64x192x16.F32.BF16 R24, R132, gdesc[UR4].tnspB, R24, gsb0 ;  /* 0x42e0000484187df0 */ /* 0x000fe60008001818 */
[----:B------:R-:W-:Y:S02]  /*5c40*/  WARPGROUP.DEPBAR.LE gsb0, 0x0 ;  /* 0x00008000000079c5 */ /* 0x000fe40000010000 */
[----:B------:R1:W-:Y:S02]  /*5c50*/  SYNCS.ARRIVE.TRANS64.RED.A1T0 RZ, [R120+URZ], RZ ;  /* 0x000000ff78ff79a7 */ /* 0x0003e4000810043f */
[----:B-1----:R-:W-:-:S04]  /*5c60*/  SEL R120, RZ, 0x1, P4 ;  /* 0x00000001ff787807 */ /* 0x002fc80002000000 */
[----:B------:R-:W-:Y:S01]  /*5c70*/  LOP3.LUT R9, R9, R120, RZ, 0x3c, !PT ;  /* 0x0000007809097212 */ /* 0x000fe200078e3cff */
[----:B------:R-:W-:Y:S06]  /*5c80*/  @P2 BRA `(.L_x_31) ;  /* 0x0000000000d82947 */ /* 0x000fec0003800000 */
[----:B------:R-:W-:Y:S01]  /*5c90*/  ISETP.LT.OR P2, PT, R5, 0x1, !P0 ;  /* 0x000000010500780c */ /* 0x000fe20004741670 */
[----:B------:R-:W-:-:S12]  /*5ca0*/  BSSY B0, `(.L_x_32) ;  /* 0x0000033000007945 */ /* 0x000fd80003800000 */
[----:B------:R-:W-:Y:S05]  /*5cb0*/  @P2 BRA `(.L_x_33) ;  /* 0x0000000000c42947 */ /* 0x000fea0003800000 */
[----:B------:R-:W-:Y:S02]  /*5cc0*/  ISETP.NE.AND P3, PT, R6, RZ, PT ;  /* 0x000000ff0600720c */ /* 0x000fe40003f65270 */
[----:B------:R-:W-:Y:S02]  /*5cd0*/  LEA R120, R3, R16, 0x3 ;  /* 0x0000001003787211 */ /* 0x000fe400078e18ff */
[----:B------:R-:W-:-:S09]  /*5ce0*/  SHF.L.U32 R121, R4, 0x1f, RZ ;  /* 0x0000001f04797819 */ /* 0x000fd200000006ff */
.L_x_34:
        /* <DEDUP_REMOVED lines=10> */
.L_x_35:
        /* <DEDUP_REMOVED lines=10> */
[----:B------:R-:W-:Y:S01]  /*5e30*/  UMOV UR28, UR36 ;  /* 0x00000024001c7c82 */ /* 0x000fe20008000000 */
[----:B------:R-:W-:Y:S01]  /*5e40*/  UMOV UR29, UR37 ;  /* 0x00000025001d7c82 */ /* 0x000fe20008000000 */
[----:B------:R-:W-:Y:S01]  /*5e50*/  UMOV UR18, 0x40 ;  /* 0x0000004000127882 */ /* 0x000fe20000000000 */
[----:B------:R-:W-:Y:S01]  /*5e60*/  UMOV UR20, UR36 ;  /* 0x0000002400147c82 */ /* 0x000fe20008000000 */
[----:B------:R-:W-:Y:S01]  /*5e70*/  UIADD3 UR25, UR25, 0x1e000, URZ ;  /* 0x0001e00019197890 */ /* 0x000fe2000fffe03f */
[----:B------:R-:W-:Y:S01]  /*5e80*/  ISETP.NE.AND P2, PT, R3, 0x4, PT ;  /* 0x000000040300780c */ /* 0x000fe20003f45270 */
[----:B------:R-:W-:Y:S01]  /*5e90*/  USHF.L.U32 UR27, UR27, 0x6, URZ ;  /* 0x000000061b1b7899 */ /* 0x000fe2000800063f */
[----:B------:R-:W-:Y:S01]  /*5ea0*/  IADD3 R163, R163, 0x1, RZ ;  /* 0x00000001a3a37810 */ /* 0x000fe20007ffe0ff */
        /* <DEDUP_REMOVED lines=9> */
[----:B------:R-:W-:Y:S01]  /*5f40*/  UMOV UR10, 0x80 ;  /* 0x00000080000a7882 */ /* 0x000fe20000000000 */
[----:B------:R-:W-:Y:S01]  /*5f50*/  UMOV UR12, UR36 ;  /* 0x00000024000c7c82 */ /* 0x000fe20008000000 */
[----:B------:R-:W-:Y:S01]  /*5f60*/  UMOV UR13, UR37 ;  /* 0x00000025000d7c82 */ /* 0x000fe20008000000 */
[----:B------:R-:W-:Y:S01]  /*5f70*/  UMOV UR9, UR25 ;  /* 0x0000001900097c82 */ /* 0x000fe20008000000 */
[----:B------:R1:W-:Y:S01]  /*5f80*/  UTMALDG.4D [UR24], [UR6], desc[UR30] ;  /* 0x00001e18060075b4 */ /* 0x0003e20008019000 */
[----:B------:R-:W-:Y:S01]  /*5f90*/  UMOV UR11, UR27 ;  /* 0x0000001b000b7c82 */ /* 0x000fe20008000000 */
[----:B------:R1:W-:Y:S01]  /*5fa0*/  UTMALDG.4D [UR16], [UR6], desc[UR30] ;  /* 0x00001e10060075b4 */ /* 0x0003e20008019000 */
[----:B------:R1:W-:Y:S02]  /*5fb0*/  UTMALDG.4D [UR8], [UR6], desc[UR30] ;  /* 0x00001e08060075b4 */ /* 0x0003e40008019000 */
[----:B-1----:R-:W-:Y:S01]  /*5fc0*/  NOP ;  /* 0x0000000000007918 */ /* 0x002fe20000000000 */
.L_x_33:
[----:B------:R-:W-:Y:S05]  /*5fd0*/  BSYNC B0 ;  /* 0x0000000000007941 */ /* 0x000fea0003800000 */
.L_x_32:
[----:B------:R-:W-:-:S07]  /*5fe0*/  VIADD R5, R5, 0xffffffff ;  /* 0xffffffff05057836 */ /* 0x000fce0000000000 */
.L_x_31:
[----:B------:R-:W-:Y:S01]  /*5ff0*/  IADD3 R157, R157, 0x40, RZ ;  /* 0x000000409d9d7810 */ /* 0x000fe20007ffe0ff */
[----:B------:R-:W-:Y:S01]  /*6000*/  IMAD.MOV.U32 R167, RZ, RZ, R158 ;  /* 0x000000ffffa77224 */ /* 0x000fe200078e009e */
[----:B------:R-:W-:Y:S01]  /*6010*/  MOV R165, R159 ;  /* 0x0000009f00a57202 */ /* 0x000fe20000000f00 */
[----:B------:R-:W-:Y:S06]  /*6020*/  @P1 BRA `(.L_x_36) ;  /* 0xffffffd800481947 */ /* 0x000fec000383ffff */
.L_x_24:
[----:B------:R-:W-:-:S13]  /*6030*/  ISETP.GE.AND P1, PT, R160, 0x1, PT ;  /* 0x00000001a000780c */ /* 0x000fda0003f26270 */
[----:B------:R-:W-:Y:S05]  /*6040*/  @!P1 BRA `(.L_x_37) ;  /* 0x0000002c006c9947 */ /* 0x000fea0003800000 */
[----:B------:R-:W-:Y:S02]  /*6050*/  MOV R166, R159 ;  /* 0x0000009f00a67202 */ /* 0x000fe40000000f00 */
[----:B------:R-:W-:Y:S02]  /*6060*/  MOV R162, R158 ;  /* 0x0000009e00a27202 */ /* 0x000fe40000000f00 */
[----:B------:R-:W-:-:S07]  /*6070*/  LOP3.LUT R168, R17, 0x1f, RZ, 0xc0, !PT ;  /* 0x0000001f11a87812 */ /* 0x000fce00078ec0ff */
.L_x_51:
[----:B------:R-:W-:Y:S01]  /*6080*/  IMAD R121, R161, 0x8, R16 ;  /* 0x00000008a1797824 */ /* 0x000fe200078e0210 */
[----:B-1----:R-:W-:-:S07]  /*6090*/  SHF.L.U32 R120, R9, 0x1f, RZ ;  /* 0x0000001f09787819 */ /* 0x002fce00000006ff */
.L_x_38:
[----:B-1----:R1:W2:Y:S02]  /*60a0*/  SYNCS.PHASECHK.TRANS64.TRYWAIT P1, [R121+URZ+0x1e000], R120 ;  /* 0x01e00078790075a7 */ /* 0x0022a4000802017f */
[----:B--2---:R-:W-:Y:S05]  /*60b0*/  @!P1 NANOSLEEP.SYNCS 0x989680 ;  /* 0x009896800000995d */ /* 0x004fea0003900000 */
[----:B------:R-:W2:Y:S02]  /*60c0*/  @!P1 SYNCS.PHASECHK.TRANS64 P1, [R121+URZ+0x1e000], R120 ;  /* 0x01e00078790095a7 */ /* 0x000ea4000802007f */
[----:B--2---:R-:W-:Y:S05]  /*60d0*/  @!P1 BRA `(.L_x_38) ;  /* 0xfffffffc00f09947 */ /* 0x004fea000383ffff */
[----:B------:R-:W-:Y:S05]  /*60e0*/  WARPSYNC.ALL ;  /* 0x0000000000007948 */ /* 0x000fea0003800000 */
[----:B------:R-:W-:Y:S01]  /*60f0*/  MOV R158, UR14 ;  /* 0x0000000e009e7c02 */ /* 0x000fe20008000f00 */
[----:B-1----:R-:W-:Y:S01]  /*6100*/  WARPGROUP.ARRIVE ;  /* 0x00000000000079c5 */ /* 0x002fe20000000000 */
[----:B------:R-:W-:Y:S02]  /*6110*/  MOV R159, 0x40000040 ;  /* 0x40000040009f7802 */ /* 0x000fe40000000f00 */
[----:B------:R-:W-:Y:S01]  /*6120*/  R2UR UR8, R12 ;  /* 0x000000000c0872ca */ /* 0x000fe200000e0000 */
[----:B------:R-:W-:Y:S01]  /*6130*/  IMAD R158, R161, 0x600, R158 ;  /* 0x00000600a19e7824 */ /* 0x000fe200078e029e */
[----:B------:R-:W-:Y:S01]  /*6140*/  R2UR UR11, R159 ;  /* 0x000000009f0b72ca */ /* 0x000fe200000e0000 */
[----:B------:R-:W-:Y:S01]  /*6150*/  IMAD.MOV.U32 R159, RZ, RZ, 0x40000040 ;  /* 0x40000040ff9f7424 */ /* 0x000fe200078e00ff */
[----:B------:R-:W-:Y:S01]  /*6160*/  R2UR UR9, R13 ;  /* 0x000000000d0972ca */ /* 0x000fe200000e0000 */
[C---:B------:R-:W-:Y:S01]  /*6170*/  VIADD R164, R158.reuse, 0x2 ;  /* 0x000000029ea47836 */ /* 0x040fe20000000000 */
[----:B------:R-:W-:-:S02]  /*6180*/  R2UR UR10, R158 ;  /* 0x000000009e0a72ca */ /* 0x000fc400000e0000 */
[----:B------:R-:W-:Y:S02]  /*6190*/  MOV R165, 0x40000040 ;  /* 0x4000004000a57802 */ /* 0x000fe40000000f00 */
[----:B------:R-:W-:Y:S02]  /*61a0*/  R2UR UR7, R159 ;  /* 0x000000009f0772ca */ /* 0x000fe400000e0000 */
[----:B------:R-:W-:-:S07]  /*61b0*/  ISETP.NE.AND P1, PT, R7, RZ, PT ;  /* 0x000000ff0700720c */ /* 0x000fce0003f25270 */
[----:B------:R-:W-:Y:S01]  /*61c0*/  HGMMA.64x64x16.F32.BF16 R120, gdesc[UR8], RZ, !UPT, gsb0 ;  /* 0x00e00000087879f0 */ /* 0x000fe2000c0018ff */
[----:B------:R-:W-:Y:S02]  /*61d0*/  R2UR UR10, R164 ;  /* 0x00000000a40a72ca */ /* 0x000fe400000e0000 */
[----:B------:R-:W-:Y:S01]  /*61e0*/  R2UR UR11, R165 ;  /* 0x00000000a50b72ca */ /* 0x000fe200000e0000 */
[----:B------:R-:W-:Y:S01]  /*61f0*/  IMAD.MOV.U32 R165, RZ, RZ, 0x40000040 ;  /* 0x40000040ffa57424 */ /* 0x000fe200078e00ff */
[----:B------:R-:W-:Y:S02]  /*6200*/  R2UR UR8, R14 ;  /* 0x000000000e0872ca */ /* 0x000fe400000e0000 */
[----:B------:R-:W-:Y:S02]  /*6210*/  R2UR UR9, R15 ;  /* 0x000000000f0972ca */ /* 0x000fe400000e0000 */
[----:B------:R-:W-:Y:S01]  /*6220*/  IADD3 R164, R158, 0x4, RZ ;  /* 0x000000049ea47810 */ /* 0x000fe20007ffe0ff */
[----:B------:R-:W-:-:S02]  /*6230*/  WARPGROUP.DEPBAR.LE gsb0, 0x0 ;  /* 0x00008000000079c5 */ /* 0x000fc40000010000 */
[----:B------:R-:W-:-:S08]  /*6240*/  WARPGROUP.ARRIVE ;  /* 0x00000000000079c5 */ /* 0x000fd00000000000 */
[----:B------:R-:W-:Y:S01]  /*6250*/  HGMMA.64x64x16.F32.BF16 R120, gdesc[UR8], R120, gsb0 ;  /* 0x00e00000087879f0 */ /* 0x000fe20008001878 */
[----:B------:R-:W-:Y:S02]  /*6260*/  R2UR UR10, R164 ;  /* 0x00000000a40a72ca */ /* 0x000fe400000e0000 */
[----:B------:R-:W-:Y:S02]  /*6270*/  R2UR UR11, R165 ;  /* 0x00000000a50b72ca */ /* 0x000fe400000e0000 */
[----:B------:R-:W-:Y:S02]  /*6280*/  R2UR UR8, R18 ;  /* 0x00000000120872ca */ /* 0x000fe400000e0000 */
[----:B------:R-:W-:Y:S02]  /*6290*/  R2UR UR9, R19 ;  /* 0x00000000130972ca */ /* 0x000fe400000e0000 */
[----:B------:R-:W-:Y:S02]  /*62a0*/  IADD3 R164, R158, 0x6, RZ ;  /* 0x000000069ea47810 */ /* 0x000fe40007ffe0ff */
[----:B------:R-:W-:Y:S01]  /*62b0*/  MOV R165, 0x40000040 ;  /* 0x4000004000a57802 */ /* 0x000fe20000000f00 */
[----:B------:R-:W-:-:S02]  /*62c0*/  WARPGROUP.DEPBAR.LE gsb0, 0x0 ;  /* 0x00008000000079c5 */ /* 0x000fc40000010000 */
[----:B------:R-:W-:-:S06]  /*62d0*/  WARPGROUP.ARRIVE ;  /* 0x00000000000079c5 */ /* 0x000fcc0000000000 */
[----:B------:R-:W-:Y:S01]  /*62e0*/  HGMMA.64x64x16.F32.BF16 R120, gdesc[UR8], R120, gsb0 ;  /* 0x00e00000087879f0 */ /* 0x000fe20008001878 */
[----:B------:R-:W-:Y:S01]  /*62f0*/  R2UR UR10, R164 ;  /* 0x00000000a40a72ca */ /* 0x000fe200000e0000 */
[----:B------:R-:W-:Y:S01]  /*6300*/  VIADD R164, R158, 0x200 ;  /* 0x000002009ea47836 */ /* 0x000fe20000000000 */
[----:B------:R-:W-:Y:S02]  /*6310*/  R2UR UR11, R165 ;  /* 0x00000000a50b72ca */ /* 0x000fe400000e0000 */
[----:B------:R-:W-:Y:S02]  /*6320*/  R2UR UR8, R20 ;  /* 0x00000000140872ca */ /* 0x000fe400000e0000 */
[----:B------:R-:W-:Y:S02]  /*6330*/  R2UR UR9, R21 ;  /* 0x00000000150972ca */ /* 0x000fe400000e0000 */
[----:B------:R-:W-:Y:S01]  /*6340*/  MOV R165, 0x40000040 ;  /* 0x4000004000a57802 */ /* 0x000fe20000000f00 */
[----:B------:R-:W-:-:S02]  /*6350*/  WARPGROUP.DEPBAR.LE gsb0, 0x0 ;  /* 0x00008000000079c5 */ /* 0x000fc40000010000 */
[----:B------:R-:W-:-:S08]  /*6360*/  WARPGROUP.ARRIVE ;  /* 0x00000000000079c5 */ /* 0x000fd00000000000 */
[----:B------:R-:W-:Y:S01]  /*6370*/  HGMMA.64x64x16.F32.BF16 R120, gdesc[UR8], R120, gsb0 ;  /* 0x00e00000087879f0 */ /* 0x000fe20008001878 */
        /* <DEDUP_REMOVED lines=23> */
[----:B------:R-:W-:Y:S02]  /*64f0*/  MOV R165, 0x40000040 ;  /* 0x4000004000a57802 */ /* 0x000fe40000000f00 */
[----:B------:R-:W-:-:S02]  /*6500*/  R2UR UR58, R164 ;  /* 0x00000000a43a72ca */ /* 0x000fc400000e0000 */
[----:B------:R-:W-:Y:S01]  /*6510*/  R2UR UR59, R165 ;  /* 0x00000000a53b72ca */ /* 0x000fe200000e0000 */
[----:B------:R-:W-:Y:S01]  /*6520*/  IMAD.MOV.U32 R165, RZ, RZ, 0x40000040 ;  /* 0x40000040ffa57424 */ /* 0x000fe200078e00ff */
[----:B------:R-:W-:-:S04]  /*6530*/  IADD3 R164, R158, 0x400, RZ ;  /* 0x000004009ea47810 */ /* 0x000fc80007ffe0ff */
[----:B------:R-:W-:Y:S02]  /*6540*/  R2UR UR54, R164 ;  /* 0x00000000a43672ca */ /* 0x000fe400000e0000 */
[----:B------:R-:W-:Y:S02]  /*6550*/  R2UR UR55, R165 ;  /* 0x00000000a53772ca */ /* 0x000fe400000e0000 */
[----:B------:R-:W-:Y:S02]  /*6560*/  IADD3 R164, R158, 0x402, RZ ;  /* 0x000004029ea47810 */ /* 0x000fe40007ffe0ff */
[----:B------:R-:W-:Y:S02]  /*6570*/  MOV R165, 0x40000040 ;  /* 0x4000004000a57802 */ /* 0x000fe40000000f00 */
[----:B------:R-:W-:Y:S01]  /*6580*/  R2UR UR50, R164 ;  /* 0x00000000a43272ca */ /* 0x000fe200000e0000 */
[----:B------:R-:W-:Y:S01]  /*6590*/  VIADD R164, R158, 0x404 ;  /* 0x000004049ea47836 */ /* 0x000fe20000000000 */
[----:B------:R-:W-:-:S02]  /*65a0*/  R2UR UR51, R165 ;  /* 0x00000000a53372ca */ /* 0x000fc400000e0000 */
[----:B------:R-:W-:Y:S02]  /*65b0*/  MOV R165, 0x40000040 ;  /* 0x4000004000a57802 */ /* 0x000fe40000000f00 */
[----:B------:R-:W-:Y:S02]  /*65c0*/  R2UR UR46, R164 ;  /* 0x00000000a42e72ca */ /* 0x000fe400000e0000 */
[----:B------:R-:W-:Y:S02]  /*65d0*/  R2UR UR47, R165 ;  /* 0x00000000a52f72ca */ /* 0x000fe400000e0000 */
[----:B------:R-:W-:-:S04]  /*65e0*/  IADD3 R158, R158, 0x406, RZ ;  /* 0x000004069e9e7810 */ /* 0x000fc80007ffe0ff */
        /* <DEDUP_REMOVED lines=21> */
[----:B------:R-:W-:Y:S01]  /*6740*/  ISETP.LT.OR P2, PT, R5, 0x1, !P0 ;  /* 0x000000010500780c */ /* 0x000fe20004741670 */
[----:B------:R-:W-:-:S12]  /*6750*/  BSSY B0, `(.L_x_40) ;  /* 0x0000033000007945 */ /* 0x000fd80003800000 */
[----:B------:R-:W-:Y:S05]  /*6760*/  @P2 BRA `(.L_x_41) ;  /* 0x0000000000c42947 */ /* 0x000fea0003800000 */
[----:B------:R-:W-:Y:S02]  /*6770*/  ISETP.NE.AND P3, PT, R6, RZ, PT ;  /* 0x000000ff0600720c */ /* 0x000fe40003f65270 */
[----:B------:R-:W-:Y:S02]  /*6780*/  LEA R158, R3, R16, 0x3 ;  /* 0x00000010039e7211 */ /* 0x000fe400078e18ff */
[----:B------:R-:W-:-:S09]  /*6790*/  SHF.L.U32 R159, R4, 0x1f, RZ ;  /* 0x0000001f049f7819 */ /* 0x000fd200000006ff */
.L_x_42:
        /* <DEDUP_REMOVED lines=10> */
.L_x_43:
[----:B-12---:R-:W-:Y:S01]  /*6840*/  IMAD R159, R3, 0x6000, R16 ;  /* 0x00006000039f7824 */ /* 0x006fe200078e0210 */
        /* <DEDUP_REMOVED lines=14> */
[----:B------:R-:W-:Y:S01]  /*6930*/  ISETP.NE.AND P2, PT, R3, 0x4, PT ;  /* 0x000000040300780c */ /* 0x000fe20003f45270 */
[----:B------:R-:W-:-:S02]  /*6940*/  USHF.L.U32 UR27, UR27, 0x6, URZ ;  /* 0x000000061b1b7899 */ /* 0x000fc4000800063f */
        /* <DEDUP_REMOVED lines=19> */
.L_x_41:
[----:B------:R-:W-:Y:S05]  /*6a80*/  BSYNC B0 ;  /* 0x0000000000007941 */ /* 0x000fea0003800000 */
.L_x_40:
[----:B------:R-:W-:-:S07]  /*6a90*/  VIADD R5, R5, 0xffffffff ;  /* 0xffffffff05057836 */ /* 0x000fce0000000000 */
.L_x_39:
[C---:B------:R-:W-:Y:S01]  /*6aa0*/  IADD3 R159, R157.reuse, 0x1, RZ ;  /* 0x000000019d9f7810 */ /* 0x040fe20007ffe0ff */
[----:B------:R-:W-:Y:S05]  /*6ab0*/  WARPSYNC.ALL ;  /* 0x0000000000007948 */ /* 0x000fea0003800000 */
[----:B------:R-:W-:Y:S01]  /*6ac0*/  IADD3 R165, R157, 0x8, RZ ;  /* 0x000000089da57810 */ /* 0x000fe20007ffe0ff */
[----:B------:R-:W-:Y:S01]  /*6ad0*/  ULDC UR6, c[0x0][0x604] ;  /* 0x0001810000067ab9 */ /* 0x000fe20000000800 */
[-C--:B------:R-:W-:Y:S01]  /*6ae0*/  ISETP.GE.AND P3, PT, R2, R159.reuse, PT ;  /* 0x0000009f0200720c */ /* 0x080fe20003f66270 */
[----:B------:R-:W-:Y:S01]  /*6af0*/  BSSY B0, `(.L_x_44) ;  /* 0x00000f5000007945 */ /* 0x000fe20003800000 */
[----:B------:R-:W-:-:S02]  /*6b00*/  ISETP.GE.AND P5, PT, R0, R159, PT ;  /* 0x0000009f0000720c */ /* 0x000fc40003fa6270 */
[C---:B------:R-:W-:Y:S02]  /*6b10*/  IADD3 R159, R157.reuse, 0x9, RZ ;  /* 0x000000099d9f7810 */ /* 0x040fe40007ffe0ff */
[-C--:B------:R-:W-:Y:S02]  /*6b20*/  ISETP.GE.AND P6, PT, R2, R165.reuse, PT ;  /* 0x000000a50200720c */ /* 0x080fe40003fc6270 */
[----:B------:R-:W-:Y:S01]  /*6b30*/  ISETP.GE.AND P4, PT, R0, R165, PT ;  /* 0x000000a50000720c */ /* 0x000fe20003f86270 */
[----:B------:R-:W-:Y:S01]  /*6b40*/  VIADD R165, R157, 0x10 ;  /* 0x000000109da57836 */ /* 0x000fe20000000000 */
[----:B------:R-:W-:Y:S02]  /*6b50*/  FSEL R121, R121, -INF , P3 ;  /* 0xff80000079797808 */ /* 0x000fe40001800000 */
[-C--:B------:R-:W-:Y:S02]  /*6b60*/  ISETP.GE.AND P2, PT, R2, R159.reuse, PT ;  /* 0x0000009f0200720c */ /* 0x080fe40003f46270 */
[----:B------:R-:W-:-:S02]  /*6b70*/  ISETP.GE.AND P3, PT, R0, R159, PT ;  /* 0x0000009f0000720c */ /* 0x000fc40003f66270 */
[----:B------:R-:W-:Y:S02]  /*6b80*/  IADD3 R159, R157, 0x11, RZ ;  /* 0x000000119d9f7810 */ /* 0x000fe40007ffe0ff */
[----:B------:R-:W-:Y:S02]  /*6b90*/  FSEL R123, R123, -INF , P5 ;  /* 0xff8000007b7b7808 */ /* 0x000fe40002800000 */
[----:B------:R-:W-:Y:S02]  /*6ba0*/  FSEL R124, R124, -INF , P6 ;  /* 0xff8000007c7c7808 */ /* 0x000fe40003000000 */
[-C--:B------:R-:W-:Y:S02]  /*6bb0*/  ISETP.GE.AND P5, PT, R2, R165.reuse, PT ;  /* 0x000000a50200720c */ /* 0x080fe40003fa6270 */
[----:B------:R-:W-:Y:S02]  /*6bc0*/  ISETP.GE.AND P6, PT, R0, R165, PT ;  /* 0x000000a50000720c */ /* 0x000fe40003fc6270 */
[----:B------:R-:W-:-:S02]  /*6bd0*/  IADD3 R165, R157, 0x18, RZ ;  /* 0x000000189da57810 */ /* 0x000fc40007ffe0ff */
[----:B------:R-:W-:Y:S02]  /*6be0*/  FSEL R126, R126, -INF , P4 ;  /* 0xff8000007e7e7808 */ /* 0x000fe40002000000 */
[----:B------:R-:W-:Y:S02]  /*6bf0*/  FSEL R125, R125, -INF , P2 ;  /* 0xff8000007d7d7808 */ /* 0x000fe40001000000 */
[-C--:B------:R-:W-:Y:S02]  /*6c00*/  ISETP.GE.AND P4, PT, R2, R159.reuse, PT ;  /* 0x0000009f0200720c */ /* 0x080fe40003f86270 */
[----:B------:R-:W-:Y:S02]  /*6c10*/  ISETP.GE.AND P2, PT, R0, R159, PT ;  /* 0x0000009f0000720c */ /* 0x000fe40003f46270 */
[----:B------:R-:W-:Y:S02]  /*6c20*/  IADD3 R159, R157, 0x19, RZ ;  /* 0x000000199d9f7810 */ /* 0x000fe40007ffe0ff */
[----:B------:R-:W-:-:S02]  /*6c30*/  FSEL R128, R128, -INF , P5 ;  /* 0xff80000080807808 */ /* 0x000fc40002800000 */
[----:B------:R-:W-:Y:S02]  /*6c40*/  ISETP.GE.AND P5, PT, R0, R165, PT ;  /* 0x000000a50000720c */ /* 0x000fe40003fa6270 */
[----:B------:R-:W-:Y:S02]  /*6c50*/  FSEL R130, R130, -INF , P6 ;  /* 0xff80000082827808 */ /* 0x000fe40003000000 */
[----:B------:R-:W-:Y:S02]  /*6c60*/  ISETP.GE.AND P6, PT, R2, R159, PT ;  /* 0x0000009f0200720c */ /* 0x000fe40003fc6270 */
[----:B------:R-:W-:Y:S02]  /*6c70*/  FSEL R134, R134, -INF , P5 ;  /* 0xff80000086867808 */ /* 0x000fe40002800000 */
[----:B------:R-:W-:Y:S02]  /*6c80*/  ISETP.GE.AND P5, PT, R2, R157, PT ;  /* 0x0000009d0200720c */ /* 0x000fe40003fa6270 */
[----:B------:R-:W-:-:S02]  /*6c90*/  FSEL R133, R133, -INF , P6 ;  /* 0xff80000085857808 */ /* 0x000fc40003000000 */
[----:B------:R-:W-:Y:S02]  /*6ca0*/  ISETP.GE.AND P6, PT, R0, R157, PT ;  /* 0x0000009d0000720c */ /* 0x000fe40003fc6270 */
[----:B------:R-:W-:Y:S02]  /*6cb0*/  FSEL R172, R120, -INF , P5 ;  /* 0xff80000078ac7808 */ /* 0x000fe40002800000 */
[----:B------:R-:W-:Y:S02]  /*6cc0*/  FSEL R173, R122, -INF , P6 ;  /* 0xff8000007aad7808 */ /* 0x000fe40003000000 */
[----:B------:R-:W-:Y:S02]  /*6cd0*/  FSEL R127, R127, -INF , P3 ;  /* 0xff8000007f7f7808 */ /* 0x000fe40001800000 */
[----:B------:R-:W-:Y:S01]  /*6ce0*/  ISETP.GE.AND P3, PT, R2, R165, PT ;  /* 0x000000a50200720c */ /* 0x000fe20003f66270 */
[----:B------:R-:W-:Y:S01]  /*6cf0*/  VIADD R165, R157, 0x20 ;  /* 0x000000209da57836 */ /* 0x000fe20000000000 */
[----:B------:R-:W-:-:S02]  /*6d00*/  FSEL R129, R129, -INF , P4 ;  /* 0xff80000081817808 */ /* 0x000fc40002000000 */
[----:B------:R-:W-:Y:S02]  /*6d10*/  FMNMX R120, R172, R166, !PT ;  /* 0x000000a6ac787209 */ /* 0x000fe40007800000 */
[----:B------:R-:W-:Y:S02]  /*6d20*/  ISETP.GE.AND P4, PT, R0, R159, PT ;  /* 0x0000009f0000720c */ /* 0x000fe40003f86270 */
[----:B------:R-:W-:Y:S02]  /*6d30*/  IADD3 R159, R157, 0x21, RZ ;  /* 0x000000219d9f7810 */ /* 0x000fe40007ffe0ff */
[----:B------:R-:W-:Y:S02]  /*6d40*/  FMNMX R122, R173, R162, !PT ;  /* 0x000000a2ad7a7209 */ /* 0x000fe40007800000 */
[----:B------:R-:W-:Y:S02]  /*6d50*/  FMNMX R167, R121, R120, !PT ;  /* 0x0000007879a77209 */ /* 0x000fe40007800000 */
[----:B------:R-:W-:-:S02]  /*6d60*/  FSEL R131, R131, -INF , P2 ;  /* 0xff80000083837808 */ /* 0x000fc40001000000 */
[----:B------:R-:W-:Y:S02]  /*6d70*/  FSEL R132, R132, -INF , P3 ;  /* 0xff80000084847808 */ /* 0x000fe40001800000 */
[-C--:B------:R-:W-:Y:S02]  /*6d80*/  ISETP.GE.AND P2, PT, R2, R165.reuse, PT ;  /* 0x000000a50200720c */ /* 0x080fe40003f46270 */
[----:B------:R-:W-:Y:S02]  /*6d90*/  ISETP.GE.AND P3, PT, R0, R165, PT ;  /* 0x000000a50000720c */ /* 0x000fe40003f66270 */
[----:B------:R-:W-:Y:S02]  /*6da0*/  ISETP.GE.AND P5, PT, R2, R159, PT ;  /* 0x0000009f0200720c */ /* 0x000fe40003fa6270 */
[----:B------:R-:W-:Y:S02]  /*6db0*/  FMNMX R169, R123, R122, !PT ;  /* 0x0000007a7ba97209 */ /* 0x000fe40007800000 */
[----:B------:R-:W-:-:S02]  /*6dc0*/  IADD3 R165, R157, 0x29, RZ ;  /* 0x000000299da57810 */ /* 0x000fc40007ffe0ff */
[----:B------:R-:W-:Y:S02]  /*6dd0*/  FMNMX R120, R124, R167, !PT ;  /* 0x000000a77c787209 */ /* 0x000fe40007800000 */
[----:B------:R-:W-:Y:S02]  /*6de0*/  FSEL R138, R138, -INF , P3 ;  /* 0xff8000008a8a7808 */ /* 0x000fe40001800000 */
[----:B------:R-:W-:Y:S02]  /*6df0*/  FSEL R137, R137, -INF , P5 ;  /* 0xff80000089897808 */ /* 0x000fe40002800000 */
[----:B------:R-:W-:Y:S02]  /*6e00*/  FMNMX R122, R126, R169, !PT ;  /* 0x000000a97e7a7209 */ /* 0x000fe40007800000 */
[-C--:B------:R-:W-:Y:S02]  /*6e10*/  ISETP.GE.AND P3, PT, R2, R165.reuse, PT ;  /* 0x000000a50200720c */ /* 0x080fe40003f66270 */
[----:B------:R-:W-:-:S02]  /*6e20*/  ISETP.GE.AND P5, PT, R0, R165, PT ;  /* 0x000000a50000720c */ /* 0x000fc40003fa6270 */
[----:B------:R-:W-:Y:S02]  /*6e30*/  FMNMX R165, R125, R120, !PT ;  /* 0x000000787da57209 */ /* 0x000fe40007800000 */
[----:B------:R-:W-:Y:S02]  /*6e40*/  FMNMX R167, R127, R122, !PT ;  /* 0x0000007a7fa77209 */ /* 0x000fe40007800000 */
[----:B------:R-:W-:Y:S02]  /*6e50*/  FMNMX R120, R128, R165, !PT ;  /* 0x000000a580787209 */ /* 0x000fe40007800000 */
[----:B------:R-:W-:Y:S02]  /*6e60*/  FMNMX R122, R130, R167, !PT ;  /* 0x000000a7827a7209 */ /* 0x000fe40007800000 */
[----:B------:R-:W-:Y:S02]  /*6e70*/  FMNMX R165, R129, R120, !PT ;  /* 0x0000007881a57209 */ /* 0x000fe40007800000 */
[----:B------:R-:W-:-:S02]  /*6e80*/  FMNMX R167, R131, R122, !PT ;  /* 0x0000007a83a77209 */ /* 0x000fc40007800000 */
[----:B------:R-:W-:Y:S02]  /*6e90*/  FSEL R135, R135, -INF , P4 ;  /* 0xff80000087877808 */ /* 0x000fe40002000000 */
[----:B------:R-:W-:Y:S02]  /*6ea0*/  FMNMX R120, R132, R165, !PT ;  /* 0x000000a584787209 */ /* 0x000fe40007800000 */
[----:B------:R-:W-:Y:S02]  /*6eb0*/  ISETP.GE.AND P4, PT, R0, R159, PT ;  /* 0x0000009f0000720c */ /* 0x000fe40003f86270 */
[----:B------:R-:W-:Y:S02]  /*6ec0*/  IADD3 R159, R157, 0x28, RZ ;  /* 0x000000289d9f7810 */ /* 0x000fe40007ffe0ff */
[----:B------:R-:W-:Y:S02]  /*6ed0*/  FMNMX R122, R134, R167, !PT ;  /* 0x000000a7867a7209 */ /* 0x000fe40007800000 */
[----:B------:R-:W-:-:S02]  /*6ee0*/  FSEL R136, R136, -INF , P2 ;  /* 0xff80000088887808 */ /* 0x000fc40001000000 */
[----:B------:R-:W-:Y:S02]  /*6ef0*/  FMNMX R165, R133, R120, !PT ;  /* 0x0000007885a57209 */ /* 0x000fe40007800000 */
[-C--:B------:R-:W-:Y:S02]  /*6f00*/  ISETP.GE.AND P2, PT, R2, R159.reuse, PT ;  /* 0x0000009f0200720c */ /* 0x080fe40003f46270 */
[----:B------:R-:W-:Y:S01]  /*6f10*/  ISETP.GE.AND P6, PT, R0, R159, PT ;  /* 0x0000009f0000720c */ /* 0x000fe20003fc6270 */
[----:B------:R-:W-:Y:S01]  /*6f20*/  VIADD R159, R157, 0x30 ;  /* 0x000000309d9f7836 */ /* 0x000fe20000000000 */
[----:B------:R-:W-:Y:S02]  /*6f30*/  FMNMX R167, R135, R122, !PT ;  /* 0x0000007a87a77209 */ /* 0x000fe40007800000 */
[----:B------:R-:W-:Y:S02]  /*6f40*/  FMNMX R120, R136, R165, !PT ;  /* 0x000000a588787209 */ /* 0x000fe40007800000 */
[----:B------:R-:W-:-:S02]  /*6f50*/  FSEL R139, R139, -INF , P4 ;  /* 0xff8000008b8b7808 */ /* 0x000fc40002000000 */
[----:B------:R-:W-:Y:S02]  /*6f60*/  FMNMX R122, R138, R167, !PT ;  /* 0x000000a78a7a7209 */ /* 0x000fe40007800000 */
[----:B------:R-:W-:Y:S02]  /*6f70*/  FSEL R140, R140, -INF , P2 ;  /* 0xff8000008c8c7808 */ /* 0x000fe40001000000 */
[-C--:B------:R-:W-:Y:S02]  /*6f80*/  ISETP.GE.AND P4, PT, R2, R159.reuse, PT ;  /* 0x0000009f0200720c */ /* 0x080fe40003f86270 */
[----:B------:R-:W-:Y:S02]  /*6f90*/  ISETP.GE.AND P2, PT, R0, R159, PT ;  /* 0x0000009f0000720c */ /* 0x000fe40003f46270 */
[----:B------:R-:W-:Y:S02]  /*6fa0*/  FMNMX R165, R137, R120, !PT ;  /* 0x0000007889a57209 */ /* 0x000fe40007800000 */
[----:B------:R-:W-:-:S02]  /*6fb0*/  IADD3 R159, R157, 0x31, RZ ;  /* 0x000000319d9f7810 */ /* 0x000fc40007ffe0ff */
[----:B------:R-:W-:Y:S02]  /*6fc0*/  FSEL R142, R142, -INF , P6 ;  /* 0xff8000008e8e7808 */ /* 0x000fe40003000000 */
[----:B------:R-:W-:Y:S02]  /*6fd0*/  FMNMX R167, R139, R122, !PT ;  /* 0x0000007a8ba77209 */ /* 0x000fe40007800000 */
[----:B------:R-:W-:Y:S02]  /*6fe0*/  FSEL R141, R141, -INF , P3 ;  /* 0xff8000008d8d7808 */ /* 0x000fe40001800000 */
[----:B------:R-:W-:Y:S02]  /*6ff0*/  FMNMX R120, R140, R165, !PT ;  /* 0x000000a58c787209 */ /* 0x000fe40007800000 */
[-C--:B------:R-:W-:Y:S02]  /*7000*/  ISETP.GE.AND P6, PT, R2, R159.reuse, PT ;  /* 0x0000009f0200720c */ /* 0x080fe40003fc6270 */
[----:B------:R-:W-:-:S02]  /*7010*/  ISETP.GE.AND P3, PT, R0, R159, PT ;  /* 0x0000009f0000720c */ /* 0x000fc40003f66270 */
[----:B------:R-:W-:Y:S02]  /*7020*/  IADD3 R159, R157, 0x38, RZ ;  /* 0x000000389d9f7810 */ /* 0x000fe40007ffe0ff */
[----:B------:R-:W-:Y:S02]  /*7030*/  FSEL R143, R143, -INF , P5 ;  /* 0xff8000008f8f7808 */ /* 0x000fe40002800000 */
[----:B------:R-:W-:Y:S02]  /*7040*/  FMNMX R122, R142, R167, !PT ;  /* 0x000000a78e7a7209 */ /* 0x000fe40007800000 */
[----:B------:R-:W-:Y:S02]  /*7050*/  FSEL R144, R144, -INF , P4 ;  /* 0xff80000090907808 */ /* 0x000fe40002000000 */
[----:B------:R-:W-:Y:S02]  /*7060*/  FMNMX R165, R141, R120, !PT ;  /* 0x000000788da57209 */ /* 0x000fe40007800000 */
[----:B------:R-:W-:-:S02]  /*7070*/  ISETP.GE.AND P5, PT, R2, R159, PT ;  /* 0x0000009f0200720c */ /* 0x000fc40003fa6270 */
[----:B------:R-:W-:Y:S02]  /*7080*/  ISETP.GE.AND P4, PT, R0, R159, PT ;  /* 0x0000009f0000720c */ /* 0x000fe40003f86270 */
[----:B------:R-:W-:Y:S02]  /*7090*/  FSEL R146, R146, -INF , P2 ;  /* 0xff80000092927808 */ /* 0x000fe40001000000 */
[----:B------:R-:W-:Y:S02]  /*70a0*/  FMNMX R167, R143, R122, !PT ;  /* 0x0000007a8fa77209 */ /* 0x000fe40007800000 */
[----:B------:R-:W-:Y:S02]  /*70b0*/  IADD3 R159, R157, 0x39, RZ ;  /* 0x000000399d9f7810 */ /* 0x000fe40007ffe0ff */
[----:B------:R-:W-:Y:S02]  /*70c0*/  FSEL R145, R145, -INF , P6 ;  /* 0xff80000091917808 */ /* 0x000fe40003000000 */
[----:B------:R-:W-:-:S02]  /*70d0*/  FMNMX R120, R144, R165, !PT ;  /* 0x000000a590787209 */ /* 0x000fc40007800000 */
[----:B------:R-:W-:Y:S02]  /*70e0*/  FSEL R147, R147, -INF , P3 ;  /* 0xff80000093937808 */ /* 0x000fe40001800000 */
[----:B------:R-:W-:Y:S02]  /*70f0*/  FMNMX R122, R146, R167, !PT ;  /* 0x000000a7927a7209 */ /* 0x000fe40007800000 */
[-C--:B------:R-:W-:Y:S02]  /*7100*/  ISETP.GE.AND P2, PT, R2, R159.reuse, PT ;  /* 0x0000009f0200720c */ /* 0x080fe40003f46270 */
[----:B------:R-:W-:Y:S02]  /*7110*/  ISETP.GE.AND P6, PT, R0, R159, PT ;  /* 0x0000009f0000720c */ /* 0x000fe40003fc6270 */
        /* <DEDUP_REMOVED lines=16> */
[----:B-1----:R-:W-:Y:S01]  /*7220*/  FMNMX R159, R149, R158, !PT ;  /* 0x0000009e959f7209 */ /* 0x002fe20007800000 */
[----:B------:R-:W-:Y:S01]  /*7230*/  VIADD R149, R161, 0x1 ;  /* 0x00000001a1957836 */ /* 0x000fe20000000000 */
[----:B------:R-:W-:Y:S02]  /*7240*/  IADD3 R161, R8, 0x1, RZ ;  /* 0x0000000108a17810 */ /* 0x000fe40007ffe0ff */
[----:B--2---:R-:W-:Y:S02]  /*7250*/  FMNMX R158, R151, R170, !PT ;  /* 0x000000aa979e7209 */ /* 0x004fe40007800000 */
[----:B------:R-:W-:-:S02]  /*7260*/  FSETP.NEU.AND P2, PT, R159, -INF , PT ;  /* 0xff8000009f00780b */ /* 0x000fc40003f4d000 */
[C---:B------:R-:W-:Y:S02]  /*7270*/  FSETP.NEU.AND P3, PT, R158.reuse, -INF , PT ;  /* 0xff8000009e00780b */ /* 0x040fe40003f6d000 */
[----:B------:R-:W-:Y:S02]  /*7280*/  FSEL R171, R159, RZ, P2 ;  /* 0x000000ff9fab7208 */ /* 0x000fe40001000000 */
[----:B------:R-:W-:Y:S02]  /*7290*/  FSEL R175, R158, RZ, P3 ;  /* 0x000000ff9eaf7208 */ /* 0x000fe40001800000 */
[----:B------:R-:W-:Y:S01]  /*72a0*/  ISETP.NE.AND P2, PT, R149, 0x4, PT ;  /* 0x000000049500780c */ /* 0x000fe20003f45270 */
[----:B------:R-:W-:Y:S02]  /*72b0*/  FADD R120, -R171, R166 ;  /* 0x000000a6ab787221 */ /* 0x000fe40000000100 */
[----:B------:R-:W-:Y:S01]  /*72c0*/  FADD R122, -R175, R162 ;  /* 0x000000a2af7a7221 */ /* 0x000fe20000000100 */
[----:B------:R-:W-:Y:S01]  /*72d0*/  SEL R149, R149, RZ, P2 ;  /* 0x000000ff95957207 */ /* 0x000fe20001000000 */
[----:B------:R-:W-:Y:S01]  /*72e0*/  FMUL R167, R120, UR6 ;  /* 0x0000000678a77c20 */ /* 0x000fe20008400000 */
[----:B------:R-:W-:Y:S01]  /*72f0*/  LEA R120, R8, R11, 0x3 ;  /* 0x0000000b08787211 */ /* 0x000fe200078e18ff */
[----:B------:R-:W-:-:S03]  /*7300*/  FMUL R122, R122, UR6 ;  /* 0x000000067a7a7c20 */ /* 0x000fc60008400000 */
[----:B------:R-:W-:Y:S02]  /*7310*/  FSETP.GEU.AND P3, PT, R167, -126, PT ;  /* 0xc2fc0000a700780b */ /* 0x000fe40003f6e000 */
[----:B------:R-:W-:Y:S02]  /*7320*/  FSETP.GEU.AND P4, PT, R122, -126, PT ;  /* 0xc2fc00007a00780b */ /* 0x000fe40003f8e000 */
[----:B------:R-:W-:Y:S02]  /*7330*/  PRMT R151, RZ, 0x654, R120 ;  /* 0x00000654ff977816 */ /* 0x000fe40000000078 */
[----:B------:R-:W-:Y:S02]  /*7340*/  SEL R120, RZ, 0x1, P2 ;  /* 0x00000001ff787807 */ /* 0x000fe40001000000 */
[----:B------:R1:W-:Y:S01]  /*7350*/  SYNCS.ARRIVE.TRANS64.RED.A1T0 RZ, [R151+URZ], RZ ;  /* 0x000000ff97ff79a7 */ /* 0x0003e2000810043f */
[----:B------:R-:W-:-:S04]  /*7360*/  ISETP.NE.AND P2, PT, R161, 0x4, PT ;  /* 0x00000004a100780c */ /* 0x000fc80003f45270 */
[----:B------:R-:W-:Y:S02]  /*7370*/  @!P3 FMUL R167, R167, 0.5 ;  /* 0x3f000000a7a7b820 */ /* 0x000fe40000400000 */
[----:B------:R-:W-:Y:S01]  /*7380*/  @!P4 FMUL R122, R122, 0.5 ;  /* 0x3f0000007a7ac820 */ /* 0x000fe20000400000 */
[----:B-1----:R-:W-:Y:S02]  /*7390*/  LOP3.LUT R151, R9, R120, RZ, 0x3c, !PT ;  /* 0x0000007809977212 */ /* 0x002fe400078e3cff */
[----:B------:R-:W-:Y:S01]  /*73a0*/  LEA R9, R149, R16, 0x3 ;  /* 0x0000001095097211 */ /* 0x000fe200078e18ff */
[----:B------:R-:W1:Y:S01]  /*73b0*/  MUFU.EX2 R167, R167 ;  /* 0x000000a700a77308 */ /* 0x000e620000000800 */
[----:B------:R-:W-:-:S07]  /*73c0*/  SHF.L.U32 R8, R151, 0x1f, RZ ;  /* 0x0000001f97087819 */ /* 0x000fce00000006ff */
[----:B------:R-:W2:Y:S01]  /*73d0*/  MUFU.EX2 R169, R122 ;  /* 0x0000007a00a97308 */ /* 0x000ea20000000800 */
[----:B-1----:R-:W-:-:S04]  /*73e0*/  @!P3 FMUL R167, R167, R167 ;  /* 0x000000a7a7a7b220 */ /* 0x002fc80000400000 */
        /* <DEDUP_REMOVED lines=97> */
.L_x_45:
[----:B-1----:R1:W2:Y:S02]  /*7a00*/  SYNCS.PHASECHK.TRANS64.TRYWAIT P3, [R9+URZ+0x1e000], R8 ;  /* 0x01e00008090075a7 */ /* 0x0022a4000806017f */
[----:B--2---:R-:W-:Y:S05]  /*7a10*/  @!P3 NANOSLEEP.SYNCS 0x989680 ;  /* 0x009896800000b95d */ /* 0x004fea0003900000 */
[----:B------:R-:W2:Y:S02]  /*7a20*/  @!P3 SYNCS.PHASECHK.TRANS64 P3, [R9+URZ+0x1e000], R8 ;  /* 0x01e000080900b5a7 */ /* 0x000ea4000806007f */
[----:B--2---:R-:W-:Y:S05]  /*7a30*/  @!P3 BRA `(.L_x_45) ;  /* 0xfffffffc00f0b947 */ /* 0x004fea000383ffff */
[----:B------:R-:W-:Y:S05]  /*7a40*/  BSYNC B0 ;  /* 0x0000000000007941 */ /* 0x000fea0003800000 */
.L_x_44:
[----:B------:R-:W2:Y:S01]  /*7a50*/  LDC R186, c[0x0][0x604] ;  /* 0x00018100ffba7b82 */ /* 0x000ea20000000800 */
[----:B------:R-:W-:Y:S05]  /*7a60*/  WARPSYNC.ALL ;  /* 0x0000000000007948 */ /* 0x000fea0003800000 */
[-C--:B--2---:R-:W-:Y:S01]  /*7a70*/  FMUL R171, R171, R186.reuse ;  /* 0x000000baabab7220 */ /* 0x084fe20000400000 */
[----:B------:R-:W-:-:S03]  /*7a80*/  FMUL R174, R175, R186 ;  /* 0x000000baafae7220 */ /* 0x000fc60000400000 */
[-CC-:B-1----:R-:W-:Y:S01]  /*7a90*/  FFMA R8, R172, R186.reuse, -R171.reuse ;  /* 0x000000baac087223 */ /* 0x182fe200000008ab */
[-CC-:B------:R-:W-:Y:S01]  /*7aa0*/  FFMA R121, R121, R186.reuse, -R171.reuse ;  /* 0x000000ba79797223 */ /* 0x180fe200000008ab */
[-CC-:B------:R-:W-:Y:S01]  /*7ab0*/  FFMA R9, R173, R186.reuse, -R174.reuse ;  /* 0x000000baad097223 */ /* 0x180fe200000008ae */
[-CC-:B------:R-:W-:Y:S01]  /*7ac0*/  FFMA R123, R123, R186.reuse, -R174.reuse ;  /* 0x000000ba7b7b7223 */ /* 0x180fe200000008ae */
[-CC-:B------:R-:W-:Y:S01]  /*7ad0*/  FFMA R124, R124, R186.reuse, -R171.reuse ;  /* 0x000000ba7c7c7223 */ /* 0x180fe200000008ab */
[----:B------:R-:W-:Y:S01]  /*7ae0*/  FSETP.GEU.AND P5, PT, R8, -126, PT ;  /* 0xc2fc00000800780b */ /* 0x000fe20003fae000 */
[-CC-:B------:R-:W-:Y:S01]  /*7af0*/  FFMA R125, R125, R186.reuse, -R171.reuse ;  /* 0x000000ba7d7d7223 */ /* 0x180fe200000008ab */
[----:B------:R-:W-:Y:S01]  /*7b00*/  FSETP.GEU.AND P6, PT, R121, -126, PT ;  /* 0xc2fc00007900780b */ /* 0x000fe20003fce000 */
[-CC-:B------:R-:W-:Y:S01]  /*7b10*/  FFMA R126, R126, R186.reuse, -R174.reuse ;  /* 0x000000ba7e7e7223 */ /* 0x180fe200000008ae */
[----:B------:R-:W-:Y:S01]  /*7b20*/  FSETP.GEU.AND P3, PT, R9, -126, PT ;  /* 0xc2fc00000900780b */ /* 0x000fe20003f6e000 */
[-CC-:B------:R-:W-:Y:S01]  /*7b30*/  FFMA R127, R127, R186.reuse, -R174.reuse ;  /* 0x000000ba7f7f7223 */ /* 0x180fe200000008ae */
[----:B------:R-:W-:Y:S01]  /*7b40*/  FSETP.GEU.AND P4, PT, R123, -126, PT ;  /* 0xc2fc00007b00780b */ /* 0x000fe20003f8e000 */
[-CC-:B------:R-:W-:Y:S01]  /*7b50*/  FFMA R128, R128, R186.reuse, -R171.reuse ;  /* 0x000000ba80807223 */ /* 0x180fe200000008ab */
[-CC-:B------:R-:W-:Y:S01]  /*7b60*/  FFMA R129, R129, R186.reuse, -R171.reuse ;  /* 0x000000ba81817223 */ /* 0x180fe200000008ab */
[-CC-:B------:R-:W-:Y:S01]  /*7b70*/  FFMA R130, R130, R186.reuse, -R174.reuse ;  /* 0x000000ba82827223 */ /* 0x180fe200000008ae */
[-CC-:B------:R-:W-:Y:S01]  /*7b80*/  FFMA R131, R131, R186.reuse, -R174.reuse ;  /* 0x000000ba83837223 */ /* 0x180fe200000008ae */
[-CC-:B------:R-:W-:Y:S01]  /*7b90*/  FFMA R132, R132, R186.reuse, -R171.reuse ;  /* 0x000000ba84847223 */ /* 0x180fe200000008ab */
[-CC-:B------:R-:W-:Y:S01]  /*7ba0*/  FFMA R133, R133, R186.reuse, -R171.reuse ;  /* 0x000000ba85857223 */ /* 0x180fe200000008ab */
[----:B------:R-:W-:Y:S01]  /*7bb0*/  @!P5 FMUL R8, R8, 0.5 ;  /* 0x3f0000000808d820 */ /* 0x000fe20000400000 */
[-CC-:B------:R-:W-:Y:S01]  /*7bc0*/  FFMA R134, R134, R186.reuse, -R174.reuse ;  /* 0x000000ba86867223 */ /* 0x180fe200000008ae */
[----:B------:R-:W-:Y:S01]  /*7bd0*/  @!P6 FMUL R121, R121, 0.5 ;  /* 0x3f0000007979e820 */ /* 0x000fe20000400000 */
[-CC-:B------:R-:W-:Y:S01]  /*7be0*/  FFMA R135, R135, R186.reuse, -R174.reuse ;  /* 0x000000ba87877223 */ /* 0x180fe200000008ae */
[----:B------:R-:W-:Y:S01]  /*7bf0*/  @!P3 FMUL R9, R9, 0.5 ;  /* 0x3f0000000909b820 */ /* 0x000fe20000400000 */
[----:B------:R1:W2:Y:S01]  /*7c00*/  MUFU.EX2 R166, R8 ;  /* 0x0000000800a67308 */ /* 0x0002a20000000800 */
[----:B------:R-:W-:Y:S01]  /*7c10*/  @!P4 FMUL R123, R123, 0.5 ;  /* 0x3f0000007b7bc820 */ /* 0x000fe20000400000 */
[-CC-:B------:R-:W-:Y:S01]  /*7c20*/  FFMA R136, R136, R186.reuse, -R171.reuse ;  /* 0x000000ba88887223 */ /* 0x180fe200000008ab */
[-CC-:B------:R-:W-:Y:S01]  /*7c30*/  FFMA R137, R137, R186.reuse, -R171.reuse ;  /* 0x000000ba89897223 */ /* 0x180fe200000008ab */
[-CC-:B------:R-:W-:Y:S01]  /*7c40*/  FFMA R138, R138, R186.reuse, -R174.reuse ;  /* 0x000000ba8a8a7223 */ /* 0x180fe200000008ae */
[-C--:B------:R-:W-:Y:S01]  /*7c50*/  FFMA R139, R139, R186.reuse, -R174 ;  /* 0x000000ba8b8b7223 */ /* 0x080fe200000008ae */
[-CC-:B------:R-:W-:Y:S01]  /*7c60*/  FFMA R140, R140, R186.reuse, -R171.reuse ;  /* 0x000000ba8c8c7223 */ /* 0x180fe200000008ab */
[----:B------:R-:W-:Y:S01]  /*7c70*/  FFMA R141, R141, R186, -R171 ;  /* 0x000000ba8d8d7223 */ /* 0x000fe200000008ab */
[----:B------:R-:W3:Y:S01]  /*7c80*/  MUFU.EX2 R162, R121 ;  /* 0x0000007900a27308 */ /* 0x000ee20000000800 */
[----:B-1----:R-:W-:-:S02]  /*7c90*/  IMAD.U32 R8, RZ, RZ, UR15 ;  /* 0x0000000fff087e24 */ /* 0x002fc4000f8e00ff */
[-CC-:B------:R-:W-:Y:S01]  /*7ca0*/  FFMA R142, R142, R186.reuse, -R174.reuse ;  /* 0x000000ba8e8e7223 */ /* 0x180fe200000008ae */
[-C--:B------:R-:W-:Y:S01]  /*7cb0*/  FFMA R143, R143, R186.reuse, -R174 ;  /* 0x000000ba8f8f7223 */ /* 0x080fe200000008ae */
[-CC-:B------:R-:W-:Y:S01]  /*7cc0*/  FFMA R144, R144, R186.reuse, -R171.reuse ;  /* 0x000000ba90907223 */ /* 0x180fe200000008ab */
[----:B------:R-:W-:Y:S02]  /*7cd0*/  IMAD R8, R149, 0x600, R8 ;  /* 0x0000060095087824 */ /* 0x000fe400078e0208 */
[-CC-:B------:R-:W-:Y:S01]  /*7ce0*/  FFMA R145, R145, R186.reuse, -R171.reuse ;  /* 0x000000ba91917223 */ /* 0x180fe200000008ab */
[--C-:B------:R-:W-:Y:S01]  /*7cf0*/  FFMA R146, R146, R186, -R174.reuse ;  /* 0x000000ba92927223 */ /* 0x100fe200000008ae */
[----:B------:R1:W4:Y:S01]  /*7d00*/  MUFU.EX2 R176, R9 ;  /* 0x0000000900b07308 */ /* 0x0003220000000800 */
[----:B--2---:R-:W-:Y:S01]  /*7d10*/  @!P5 FMUL R166, R166, R166 ;  /* 0x000000a6a6a6d220 */ /* 0x004fe20000400000 */
[----:B------:R-:W-:Y:S01]  /*7d20*/  FSETP.GEU.AND P5, PT, R124, -126, PT ;  /* 0xc2fc00007c00780b */ /* 0x000fe20003fae000 */
[-CC-:B------:R-:W-:Y:S01]  /*7d30*/  FFMA R147, R147, R186.reuse, -R174.reuse ;  /* 0x000000ba93937223 */ /* 0x180fe200000008ae */
[----:B------:R-:W-:Y:S01]  /*7d40*/  R2UR UR6, R8 ;  /* 0x00000000080672ca */ /* 0x000fe200000e0000 */
[-CC-:B------:R-:W-:Y:S01]  /*7d50*/  FFMA R148, R148, R186.reuse, -R171.reuse ;  /* 0x000000ba94947223 */ /* 0x180fe200000008ab */
[-C--:B------:R-:W-:Y:S01]  /*7d60*/  FFMA R164, R164, R186.reuse, -R171 ;  /* 0x000000baa4a47223 */ /* 0x080fe200000008ab */
[--C-:B------:R-:W-:Y:S01]  /*7d70*/  FFMA R150, R150, R186, -R174.reuse ;  /* 0x000000ba96967223 */ /* 0x100fe200000008ae */
[----:B------:R-:W2:Y:S01]  /*7d80*/  MUFU.EX2 R173, R123 ;  /* 0x0000007b00ad7308 */ /* 0x000ea20000000800 */
[----:B---3--:R-:W-:Y:S01]  /*7d90*/  @!P6 FMUL R162, R162, R162 ;  /* 0x000000a2a2a2e220 */ /* 0x008fe20000400000 */
[----:B------:R-:W-:Y:S01]  /*7da0*/  FSETP.GEU.AND P6, PT, R125, -126, PT ;  /* 0xc2fc00007d00780b */ /* 0x000fe20003fce000 */
[----:B------:R-:W-:Y:S01]  /*7db0*/  FFMA R165, R165, R186, -R174 ;  /* 0x000000baa5a57223 */ /* 0x000fe200000008ae */
[----:B-1----:R-:W-:Y:S01]  /*7dc0*/  MOV R9, 0x40000040 ;  /* 0x4000004000097802 */ /* 0x002fe20000000f00 */
[----:B------:R-:W-:Y:S01]  /*7dd0*/  FFMA R167, R167, R10, R166 ;  /* 0x0000000aa7a77223 */ /* 0x000fe200000000a6 */
[----:B------:R-:W-:Y:S01]  /*7de0*/  F2FP.BF16.F32.PACK_AB R120, R162, R166 ;  /* 0x000000a6a278723e */ /* 0x000fe200000010ff */
[----:B------:R-:W-:Y:S01]  /*7df0*/  @!P5 FMUL R124, R124, 0.5 ;  /* 0x3f0000007c7cd820 */ /* 0x000fe20000400000 */
[----:B------:R-:W-:Y:S01]  /*7e00*/  R2UR UR7, R9 ;  /* 0x00000000090772ca */ /* 0x000fe200000e0000 */
[----:B----4-:R-:W-:Y:S01]  /*7e10*/  @!P3 FMUL R176, R176, R176 ;  /* 0x000000b0b0b0b220 */ /* 0x010fe20000400000 */
[----:B------:R-:W-:Y:S01]  /*7e20*/  FSETP.GEU.AND P3, PT, R126, -126, PT ;  /* 0xc2fc00007e00780b */ /* 0x000fe20003f6e000 */
[----:B------:R-:W1:Y:S01]  /*7e30*/  MUFU.EX2 R170, R124 ;  /* 0x0000007c00aa7308 */ /* 0x000e620000000800 */
[----:B------:R-:W-:Y:S01]  /*7e40*/  MOV R9, 0x40000040 ;  /* 0x4000004000097802 */ /* 0x000fe20000000f00 */
[----:B------:R-:W-:Y:S01]  /*7e50*/  FFMA R156, R169, R156, R176 ;  /* 0x0000009ca99c7223 */ /* 0x000fe200000000b0 */
[----:B------:R-:W-:Y:S01]  /*7e60*/  FADD R167, R167, R162 ;  /* 0x000000a2a7a77221 */ /* 0x000fe20000000000 */
[----:B------:R-:W-:Y:S01]  /*7e70*/  @!P6 FMUL R125, R125, 0.5 ;  /* 0x3f0000007d7de820 */ /* 0x000fe20000400000 */
[----:B--2---:R-:W-:Y:S01]  /*7e80*/  @!P4 FMUL R173, R173, R173 ;  /* 0x000000adadadc220 */ /* 0x004fe20000400000 */
[----:B------:R-:W-:-:S02]  /*7e90*/  FSETP.GEU.AND P4, PT, R127, -126, PT ;  /* 0xc2fc00007f00780b */ /* 0x000fc40003f8e000 */
[----:B------:R-:W2:Y:S01]  /*7ea0*/  MUFU.EX2 R172, R125 ;  /* 0x0000007d00ac7308 */ /* 0x000ea20000000800 */
[----:B------:R-:W-:Y:S01]  /*7eb0*/  FADD R156, R156, R173 ;  /* 0x000000ad9c9c7221 */ /* 0x000fe20000000000 */
[----:B------:R-:W-:Y:S02]  /*7ec0*/  F2FP.BF16.F32.PACK_AB R121, R173, R176 ;  /* 0x000000b0ad79723e */ /* 0x000fe400000010ff */
[----:B------:R-:W-:-:S04]  /*7ed0*/  @!P3 FMUL R126, R126, 0.5 ;  /* 0x3f0000007e7eb820 */ /* 0x000fc80000400000 */
[----:B------:R-:W3:Y:S01]  /*7ee0*/  MUFU.EX2 R175, R126 ;  /* 0x0000007e00af7308 */ /* 0x000ee20000000800 */
[----:B-1----:R-:W-:Y:S01]  /*7ef0*/  @!P5 FMUL R170, R170, R170 ;  /* 0x000000aaaaaad220 */ /* 0x002fe20000400000 */
[----:B------:R-:W-:Y:S01]  /*7f00*/  FSETP.GEU.AND P5, PT, R128, -126, PT ;  /* 0xc2fc00008000780b */ /* 0x000fe20003fae000 */
[----:B------:R-:W-:Y:S02]  /*7f10*/  @!P4 FMUL R127, R127, 0.5 ;  /* 0x3f0000007f7fc820 */ /* 0x000fe40000400000 */
[----:B------:R-:W-:-:S03]  /*7f20*/  FADD R167, R167, R170 ;  /* 0x000000aaa7a77221 */ /* 0x000fc60000000000 */
[----:B------:R-:W1:Y:S01]  /*7f30*/  MUFU.EX2 R177, R127 ;  /* 0x0000007f00b17308 */ /* 0x000e620000000800 */
[----:B--2---:R-:W-:Y:S01]  /*7f40*/  @!P6 FMUL R172, R172, R172 ;  /* 0x000000acacace220 */ /* 0x004fe20000400000 */
[----:B------:R-:W-:-:S03]  /*7f50*/  FSETP.GEU.AND P6, PT, R129, -126, PT ;  /* 0xc2fc00008100780b */ /* 0x000fc60003fce000 */
[----:B------:R-:W-:Y:S01]  /*7f60*/  FADD R167, R167, R172 ;  /* 0x000000aca7a77221 */ /* 0x000fe20000000000 */
[----:B------:R-:W-:Y:S01]  /*7f70*/  F2FP.BF16.F32.PACK_AB R122, R172, R170 ;  /* 0x000000aaac7a723e */ /* 0x000fe200000010ff */
[----:B------:R-:W-:Y:S01]  /*7f80*/  @!P5 FMUL R128, R128, 0.5 ;  /* 0x3f0000008080d820 */ /* 0x000fe20000400000 */
[----:B---3--:R-:W-:Y:S01]  /*7f90*/  @!P3 FMUL R175, R175, R175 ;  /* 0x000000afafafb220 */ /* 0x008fe20000400000 */
[----:B------:R-:W-:-:S03]  /*7fa0*/  FSETP.GEU.AND P3, PT, R130, -126, PT ;  /* 0xc2fc00008200780b */ /* 0x000fc60003f6e000 */
[----:B------:R-:W-:-:S03]  /*7fb0*/  FADD R156, R156, R175 ;  /* 0x000000af9c9c7221 */ /* 0x000fc60000000000 */
[----:B------:R-:W-:Y:S01]  /*7fc0*/  @!P6 FMUL R129, R129, 0.5 ;  /* 0x3f0000008181e820 */ /* 0x000fe20000400000 */
[----:B-1----:R-:W-:Y:S01]  /*7fd0*/  @!P4 FMUL R177, R177, R177 ;  /* 0x000000b1b1b1c220 */ /* 0x002fe20000400000 */
[----:B------:R-:W-:-:S03]  /*7fe0*/  FSETP.GEU.AND P4, PT, R131, -126, PT ;  /* 0xc2fc00008300780b */ /* 0x000fc60003f8e000 */
[----:B------:R-:W-:Y:S01]  /*7ff0*/  FADD R156, R156, R177 ;  /* 0x000000b19c9c7221 */ /* 0x000fe20000000000 */
[----:B------:R-:W-:Y:S01]  /*8000*/  F2FP.BF16.F32.PACK_AB R123, R177, R175 ;  /* 0x000000afb17b723e */ /* 0x000fe200000010ff */
[----:B------:R-:W-:-:S03]  /*8010*/  @!P3 FMUL R130, R130, 0.5 ;  /* 0x3f0000008282b820 */ /* 0x000fc60000400000 */
[----:B------:R-:W-:Y:S01]  /*8020*/  WARPGROUP.ARRIVE ;  /* 0x00000000000079c5 */ /* 0x000fe20000000000 */
[----:B------:R-:W1:Y:S04]  /*8030*/  MUFU.EX2 R181, R130 ;  /* 0x0000008200b57308 */ /* 0x000e680000000800 */
[----:B------:R-:W-:Y:S01]  /*8040*/  @!P4 FMUL R131, R131, 0.5 ;  /* 0x3f0000008383c820 */ /* 0x000fe20000400000 */
[----:B------:R-:W-:Y:S03]  /*8050*/  HGMMA.64x192x16.F32.BF16 R24, R120, gdesc[UR4].tnspB, R24, gsb0 ;  /* 0x42e0000478187df0 */ /* 0x000fe60008001818 */
[----:B------:R-:W2:Y:S01]  /*8060*/  MUFU.EX2 R180, R131 ;  /* 0x0000008300b47308 */ /* 0x000ea20000000800 */
[----:B-1----:R-:W-:Y:S01]  /*8070*/  @!P3 FMUL R181, R181, R181 ;  /* 0x000000b5b5b5b220 */ /* 0x002fe20000400000 */
[----:B------:R-:W-:-:S03]  /*8080*/  FSETP.GEU.AND P3, PT, R134, -126, PT ;  /* 0xc2fc00008600780b */ /* 0x000fc60003f6e000 */
[----:B------:R-:W-:Y:S01]  /*8090*/  FADD R156, R156, R181 ;  /* 0x000000b59c9c7221 */ /* 0x000fe20000000000 */
[----:B--2---:R-:W-:Y:S01]  /*80a0*/  @!P4 FMUL R180, R180, R180 ;  /* 0x000000b4b4b4c220 */ /* 0x004fe20000400000 */
[----:B------:R-:W-:-:S03]  /*80b0*/  FSETP.GEU.AND P4, PT, R135, -126, PT ;  /* 0xc2fc00008700780b */ /* 0x000fc60003f8e000 */
[----:B------:R-:W-:Y:S01]  /*80c0*/  FADD R156, R156, R180 ;  /* 0x000000b49c9c7221 */ /* 0x000fe20000000000 */
[----:B------:R-:W-:-:S04]  /*80d0*/  F2FP.BF16.F32.PACK_AB R125, R180, R181 ;  /* 0x000000b5b47d723e */ /* 0x000fc800000010ff */
[----:B------:R-:W-:-:S04]  /*80e0*/  @!P3 FMUL R134, R134, 0.5 ;  /* 0x3f0000008686b820 */ /* 0x000fc80000400000 */
[----:B------:R-:W1:Y:S01]  /*80f0*/  MUFU.EX2 R183, R134 ;  /* 0x0000008600b77308 */ /* 0x000e620000000800 */
[----:B------:R-:W-:-:S07]  /*8100*/  @!P4 FMUL R135, R135, 0.5 ;  /* 0x3f0000008787c820 */ /* 0x000fce0000400000 */
        /* <DEDUP_REMOVED lines=8> */
[----:B------:R-:W-:-:S05]  /*8190*/  @!P3 FMUL R138, R138, 0.5 ;  /* 0x3f0000008a8ab820 */ /* 0x000fca0000400000 */
[----:B------:R-:W-:-:S04]  /*81a0*/  @!P4 FMUL R139, R139, 0.5 ;  /* 0x3f0000008b8bc820 */ /* 0x000fc80000400000 */
[----:B------:R-:W1:Y:S02]  /*81b0*/  MUFU.EX2 R184, R139 ;  /* 0x0000008b00b87308 */ /* 0x000e640000000800 */
[----:B-1----:R-:W-:Y:S01]  /*81c0*/  @!P4 FMUL R184, R184, R184 ;  /* 0x000000b8b8b8c220 */ /* 0x002fe20000400000 */
[----:B------:R-:W-:-:S13]  /*81d0*/  FSETP.GEU.AND P4, PT, R143, -126, PT ;  /* 0xc2fc00008f00780b */ /* 0x000fda0003f8e000 */
[----:B------:R-:W-:Y:S01]  /*81e0*/  @!P4 FMUL R143, R143, 0.5 ;  /* 0x3f0000008f8fc820 */ /* 0x000fe20000400000 */
[----:B------:R-:W-:Y:S02]  /*81f0*/  WARPGROUP.DEPBAR.LE gsb0, 0x0 ;  /* 0x00008000000079c5 */ /* 0x000fe40000010000 */
[----:B------:R-:W1:Y:S01]  /*8200*/  MUFU.EX2 R122, R128 ;  /* 0x00000080007a7308 */ /* 0x000e620000000800 */
[----:B------:R-:W-:Y:S02]  /*8210*/  IADD3 R120, R8, 0x80, RZ ;  /* 0x0000008008787810 */ /* 0x000fe40007ffe0ff */
[----:B------:R-:W-:Y:S02]  /*8220*/  MOV R121, 0x40000040 ;  /* 0x4000004000797802 */ /* 0x000fe40000000f00 */
[----:B------:R-:W-:Y:S01]  /*8230*/  R2UR UR6, R120 ;  /* 0x00000000780672ca */ /* 0x000fe200000e0000 */
[----:B------:R-:W-:Y:S01]  /*8240*/  VIADD R120, R8, 0x100 ;  /* 0x0000010008787836 */ /* 0x000fe20000000000 */
[----:B------:R-:W-:Y:S01]  /*8250*/  R2UR UR7, R121 ;  /* 0x00000000790772ca */ /* 0x000fe200000e0000 */
[----:B------:R-:W2:Y:S01]  /*8260*/  MUFU.EX2 R123, R129 ;  /* 0x00000081007b7308 */ /* 0x000ea20000000800 */
[----:B------:R-:W-:-:S02]  /*8270*/  MOV R121, 0x40000040 ;  /* 0x4000004000797802 */ /* 0x000fc40000000f00 */
[----:B------:R-:W-:Y:S01]  /*8280*/  IADD3 R8, R8, 0x180, RZ ;  /* 0x0000018008087810 */ /* 0x000fe20007ffe0ff */
        /* <DEDUP_REMOVED lines=8> */
[----:B------:R-:W-:-:S03]  /*8310*/  SEL R122, R161, RZ, P2 ;  /* 0x000000ffa17a7207 */ /* 0x000fc60001000000 */
        /* <DEDUP_REMOVED lines=14> */
[----:B------:R-:W-:Y:S02]  /*8400*/  R2UR UR6, R120 ;  /* 0x00000000780672ca */ /* 0x000fe400000e0000 */
[----:B------:R-:W-:Y:S01]  /*8410*/  R2UR UR7, R121 ;  /* 0x00000000790772ca */ /* 0x000fe200000e0000 */
[----:B------:R-:W-:Y:S02]  /*8420*/  WARPGROUP.DEPBAR.LE gsb0, 0x0 ;  /* 0x00008000000079c5 */ /* 0x000fe40000010000 */
[----:B------:R-:W1:Y:S08]  /*8430*/  MUFU.EX2 R124, R136 ;  /* 0x00000088007c7308 */ /* 0x000e700000000800 */
[----:B------:R-:W2:Y:S08]  /*8440*/  MUFU.EX2 R125, R137 ;  /* 0x00000089007d7308 */ /* 0x000eb00000000800 */
[----:B------:R-:W3:Y:S01]  /*8450*/  MUFU.EX2 R127, R138 ;  /* 0x0000008a007f7308 */ /* 0x000ee20000000800 */
[----:B-1----:R-:W-:Y:S01]  /*8460*/  @!P5 FMUL R124, R124, R124 ;  /* 0x0000007c7c7cd220 */ /* 0x002fe20000400000 */
[----:B------:R-:W-:-:S03]  /*8470*/  FSETP.GEU.AND P5, PT, R140, -126, PT ;  /* 0xc2fc00008c00780b */ /* 0x000fc60003fae000 */
        /* <DEDUP_REMOVED lines=8> */
[----:B------:R-:W-:-:S04]  /*8500*/  FSETP.GEU.AND P3, PT, R142, -126, PT ;  /* 0xc2fc00008e00780b */ /* 0x000fc80003f6e000 */
[----:B------:R-:W2:Y:S01]  /*8510*/  MUFU.EX2 R140, R140 ;  /* 0x0000008c008c7308 */ /* 0x000ea20000000800 */
[----:B------:R-:W-:Y:S01]  /*8520*/  F2FP.BF16.F32.PACK_AB R129, R184, R127 ;  /* 0x0000007fb881723e */ /* 0x000fe200000010ff */
[----:B------:R-:W-:Y:S01]  /*8530*/  @!P6 FMUL R141, R141, 0.5 ;  /* 0x3f0000008d8de820 */ /* 0x000fe20000400000 */
[----:B------:R-:W-:Y:S01]  /*8540*/  FADD R156, R156, R127 ;  /* 0x0000007f9c9c7221 */ /* 0x000fe20000000000 */
[----:B-1----:R-:W-:Y:S01]  /*8550*/  @!P4 FMUL R136, R136, R136 ;  /* 0x000000888888c220 */ /* 0x002fe20000400000 */
[----:B------:R-:W-:Y:S02]  /*8560*/  FSETP.GEU.AND P4, PT, R147, -126, PT ;  /* 0xc2fc00009300780b */ /* 0x000fe40003f8e000 */
[----:B------:R-:W-:Y:S01]  /*8570*/  FADD R156, R156, R184 ;  /* 0x000000b89c9c7221 */ /* 0x000fe20000000000 */
[----:B------:R-:W1:Y:S01]  /*8580*/  MUFU.EX2 R126, R141 ;  /* 0x0000008d007e7308 */ /* 0x000e620000000800 */
[----:B------:R-:W-:-:S07]  /*8590*/  @!P3 FMUL R142, R142, 0.5 ;  /* 0x3f0000008e8eb820 */ /* 0x000fce0000400000 */
[----:B------:R-:W3:Y:S01]  /*85a0*/  MUFU.EX2 R137, R142 ;  /* 0x0000008e00897308 */ /* 0x000ee20000000800 */
[----:B--2---:R-:W-:Y:S01]  /*85b0*/  @!P5 FMUL R140, R140, R140 ;  /* 0x0000008c8c8cd220 */ /* 0x004fe20000400000 */
[----:B------:R-:W-:Y:S01]  /*85c0*/  FSETP.GEU.AND P5, PT, R144, -126, PT ;  /* 0xc2fc00009000780b */ /* 0x000fe20003fae000 */
[----:B------:R-:W-:Y:S02]  /*85d0*/  @!P4 FMUL R147, R147, 0.5 ;  /* 0x3f0000009393c820 */ /* 0x000fe40000400000 */
[----:B------:R-:W-:Y:S01]  /*85e0*/  FADD R167, R167, R140 ;  /* 0x0000008ca7a77221 */ /* 0x000fe20000000000 */
[----:B-1----:R-:W-:Y:S01]  /*85f0*/  @!P6 FMUL R126, R126, R126 ;  /* 0x0000007e7e7ee220 */ /* 0x002fe20000400000 */
        /* <DEDUP_REMOVED lines=8> */
[----:B------:R-:W-:Y:S01]  /*8680*/  F2FP.BF16.F32.PACK_AB R131, R136, R137 ;  /* 0x000000898883723e */ /* 0x000fe200000010ff */
[----:B------:R-:W-:Y:S02]  /*8690*/  @!P6 FMUL R145, R145, 0.5 ;  /* 0x3f0000009191e820 */ /* 0x000fe40000400000 */
[----:B------:R-:W-:Y:S01]  /*86a0*/  FADD R156, R156, R136 ;  /* 0x000000889c9c7221 */ /* 0x000fe20000000000 */
[----:B------:R-:W-:-:S02]  /*86b0*/  WARPGROUP.ARRIVE ;  /* 0x00000000000079c5 */ /* 0x000fc40000000000 */
[----:B------:R-:W2:Y:S03]  /*86c0*/  MUFU.EX2 R121, R145 ;  /* 0x0000009100797308 */ /* 0x000ea60000000800 */
[----:B------:R-:W-:Y:S01]  /*86d0*/  @!P3 FMUL R146, R146, 0.5 ;  /* 0x3f0000009292b820 */ /* 0x000fe20000400000 */
[----:B------:R-:W-:Y:S01]  /*86e0*/  HGMMA.64x192x16.F32.BF16 R24, R128, gdesc[UR4].tnspB, R24, gsb0 ;  /* 0x42e0000480187df0 */ /* 0x000fe20008001818 */
[----:B------:R-:W-:Y:S01]  /*86f0*/  R2UR UR6, R8 ;  /* 0x00000000080672ca */ /* 0x000fe200000e0000 */
[----:B------:R-:W-:Y:S01]  /*8700*/  IMAD R8, R122, 0x8, R11 ;  /* 0x000000087a087824 */ /* 0x000fe200078e020b */
[----:B------:R-:W-:Y:S01]  /*8710*/  R2UR UR7, R9 ;  /* 0x00000000090772ca */ /* 0x000fe200000e0000 */
[----:B-1----:R-:W-:Y:S01]  /*8720*/  @!P5 FMUL R120, R120, R120 ;  /* 0x000000787878d220 */ /* 0x002fe20000400000 */
[----:B------:R-:W-:Y:S02]  /*8730*/  FSETP.GEU.AND P5, PT, R148, -126, PT ;  /* 0xc2fc00009400780b */ /* 0x000fe40003fae000 */
[----:B------:R-:W-:Y:S01]  /*8740*/  PRMT R8, RZ, 0x654, R8 ;  /* 0x00000654ff087816 */ /* 0x000fe20000000008 */
[----:B------:R-:W-:Y:S01]  /*8750*/  FADD R167, R167, R120 ;  /* 0x00000078a7a77221 */ /* 0x000fe20000000000 */
[----:B--2---:R-:W-:Y:S01]  /*8760*/  @!P6 FMUL R121, R121, R121 ;  /* 0x000000797979e220 */ /* 0x004fe20000400000 */
[----:B------:R-:W-:-:S03]  /*8770*/  FSETP.GEU.AND P6, PT, R164, -126, PT ;  /* 0xc2fc0000a400780b */ /* 0x000fc60003fce000 */
[----:B------:R-:W-:Y:S01]  /*8780*/  FADD R167, R167, R121 ;  /* 0x00000079a7a77221 */ /* 0x000fe20000000000 */
[----:B------:R-:W-:-:S04]  /*8790*/  F2FP.BF16.F32.PACK_AB R132, R121, R120 ;  /* 0x000000787984723e */ /* 0x000fc800000010ff */
[----:B------:R-:W-:-:S06]  /*87a0*/  @!P5 FMUL R148, R148, 0.5 ;  /* 0x3f0000009494d820 */ /* 0x000fcc0000400000 */
[----:B------:R-:W1:Y:S01]  /*87b0*/  MUFU.EX2 R148, R148 ;  /* 0x0000009400947308 */ /* 0x000e620000000800 */
[----:B------:R-:W-:Y:S01]  /*87c0*/  @!P6 FMUL R164, R164, 0.5 ;  /* 0x3f000000a4a4e820 */ /* 0x000fe20000400000 */
[----:B-1----:R-:W-:-:S04]  /*87d0*/  @!P5 FMUL R148, R148, R148 ;  /* 0x000000949494d220 */ /* 0x002fc80000400000 */
[----:B------:R-:W-:Y:S01]  /*87e0*/  FADD R167, R167, R148 ;  /* 0x00000094a7a77221 */ /* 0x000fe20000000000 */
        /* <DEDUP_REMOVED lines=12> */
[----:B---3--:R-:W-:-:S03]  /*88b0*/  @!P6 FMUL R128, R128, R128 ;  /* 0x000000808080e220 */ /* 0x008fc60000400000 */
[----:B------:R-:W1:Y:S01]  /*88c0*/  MUFU.EX2 R131, R150 ;  /* 0x0000009600837308 */ /* 0x000e620000000800 */
[----:B------:R-:W-:Y:S01]  /*88d0*/  FADD R10, R167, R128 ;  /* 0x00000080a70a7221 */ /* 0x000fe20000000000 */
[----:B------:R-:W-:Y:S01]  /*88e0*/  F2FP.BF16.F32.PACK_AB R134, R128, R148 ;  /* 0x000000948086723e */ /* 0x000fe200000010ff */
[----:B------:R-:W-:-:S05]  /*88f0*/  @!P4 FMUL R165, R165, 0.5 ;  /* 0x3f000000a5a5c820 */ /* 0x000fca0000400000 */
[----:B------:R-:W2:Y:S01]  /*8900*/  MUFU.EX2 R138, R165 ;  /* 0x000000a5008a7308 */ /* 0x000ea20000000800 */
[----:B-1----:R-:W-:-:S04]  /*8910*/  @!P3 FMUL R131, R131, R131 ;  /* 0x000000838383b220 */ /* 0x002fc80000400000 */
[----:B------:R-:W-:Y:S01]  /*8920*/  FADD R156, R156, R131 ;  /* 0x000000839c9c7221 */ /* 0x000fe20000000000 */
[----:B--2---:R-:W-:-:S04]  /*8930*/  @!P4 FMUL R138, R138, R138 ;  /* 0x0000008a8a8ac220 */ /* 0x004fc80000400000 */
[----:B------:R-:W-:Y:S01]  /*8940*/  FADD R156, R156, R138 ;  /* 0x0000008a9c9c7221 */ /* 0x000fe20000000000 */
[----:B------:R-:W-:-:S04]  /*8950*/  F2FP.BF16.F32.PACK_AB R135, R138, R131 ;  /* 0x000000838a87723e */ /* 0x000fc800000010ff */
[----:B------:R-:W-:-:S06]  /*8960*/  WARPGROUP.ARRIVE ;  /* 0x00000000000079c5 */ /* 0x000fcc0000000000 */
[----:B------:R-:W-:Y:S03]  /*8970*/  HGMMA.64x192x16.F32.BF16 R24, R132, gdesc[UR4].tnspB, R24, gsb0 ;  /* 0x42e0000484187df0 */ /* 0x000fe60008001818 */
[----:B------:R-:W-:Y:S02]  /*8980*/  WARPGROUP.DEPBAR.LE gsb0, 0x0 ;  /* 0x00008000000079c5 */ /* 0x000fe40000010000 */
[----:B------:R1:W-:Y:S01]  /*8990*/  SYNCS.ARRIVE.TRANS64.RED.A1T0 RZ, [R8+URZ], RZ ;  /* 0x000000ff08ff79a7 */ /* 0x0003e2000810043f */
[----:B------:R-:W-:Y:S05]  /*89a0*/  @P1 BRA `(.L_x_46) ;  /* 0x0000000000dc1947 */ /* 0x000fea0003800000 */
[----:B------:R-:W-:Y:S01]  /*89b0*/  ISETP.LT.OR P1, PT, R5, 0x1, !P0 ;  /* 0x000000010500780c */ /* 0x000fe20004721670 */
[----:B------:R-:W-:-:S12]  /*89c0*/  BSSY B0, `(.L_x_47) ;  /* 0x0000034000007945 */ /* 0x000fd80003800000 */
[----:B------:R-:W-:Y:S05]  /*89d0*/  @P1 BRA `(.L_x_48) ;  /* 0x0000000000c81947 */ /* 0x000fea0003800000 */
[----:B------:R-:W-:Y:S02]  /*89e0*/  ISETP.NE.AND P2, PT, R6, RZ, PT ;  /* 0x000000ff0600720c */ /* 0x000fe40003f45270 */
[----:B-1----:R-:W-:Y:S02]  /*89f0*/  LEA R8, R3, R16, 0x3 ;  /* 0x0000001003087211 */ /* 0x002fe400078e18ff */
[----:B------:R-:W-:-:S09]  /*8a00*/  SHF.L.U32 R9, R4, 0x1f, RZ ;  /* 0x0000001f04097819 */ /* 0x000fd200000006ff */
.L_x_49:
        /* <DEDUP_REMOVED lines=10> */
.L_x_50:
        /* <DEDUP_REMOVED lines=16> */
[----:B------:R-:W-:Y:S01]  /*8bb0*/  USHF.L.U32 UR27, UR27, 0x6, URZ ;  /* 0x000000061b1b7899 */ /* 0x000fe2000800063f */
[----:B------:R-:W-:Y:S01]  /*8bc0*/  VIADD R163, R163, 0x1 ;  /* 0x00000001a3a37836 */ /* 0x000fe20000000000 */
        /* <DEDUP_REMOVED lines=18> */
[----:B--2---:R-:W-:Y:S01]  /*8cf0*/  NOP ;  /* 0x0000000000007918 */ /* 0x004fe20000000000 */
.L_x_48:
[----:B------:R-:W-:Y:S05]  /*8d00*/  BSYNC B0 ;  /* 0x0000000000007941 */ /* 0x000fea0003800000 */
.L_x_47:
[----:B------:R-:W-:-:S07]  /*8d10*/  IADD3 R5, R5, -0x1, RZ ;  /* 0xffffffff05057810 */ /* 0x000fce0007ffe0ff */
.L_x_46:
[C---:B------:R-:W-:Y:S01]  /*8d20*/  ISETP.GT.AND P3, PT, R160.reuse, 0x1, PT ;  /* 0x00000001a000780c */ /* 0x040fe20003f64270 */
[----:B------:R-:W-:Y:S01]  /*8d30*/  VIADD R160, R160, 0xffffffff ;  /* 0xffffffffa0a07836 */ /* 0x000fe20000000000 */
[----:B------:R-:W-:Y:S02]  /*8d40*/  IADD3 R149, R149, 0x1, RZ ;  /* 0x0000000195957810 */ /* 0x000fe40007ffe0ff */
[----:B-1----:R-:W-:Y:S02]  /*8d50*/  IADD3 R8, R122, 0x1, RZ ;  /* 0x000000017a087810 */ /* 0x002fe40007ffe0ff */
[----:B------:R-:W-:Y:S02]  /*8d60*/  ISETP.NE.AND P1, PT, R149, 0x4, PT ;  /* 0x000000049500780c */ /* 0x000fe40003f25270 */
[----:B------:R-:W-:Y:S02]  /*8d70*/  ISETP.NE.AND P2, PT, R8, 0x4, PT ;  /* 0x000000040800780c */ /* 0x000fe40003f45270 */
[----:B------:R-:W-:-:S02]  /*8d80*/  SEL R120, RZ, 0x1, P1 ;  /* 0x00000001ff787807 */ /* 0x000fc40000800000 */
[----:B------:R-:W-:Y:S02]  /*8d90*/  IADD3 R157, R157, 0x40, RZ ;  /* 0x000000409d9d7810 */ /* 0x000fe40007ffe0ff */
[----:B------:R-:W-:Y:S02]  /*8da0*/  LOP3.LUT R9, R151, R120, RZ, 0x3c, !PT ;  /* 0x0000007897097212 */ /* 0x000fe400078e3cff */
[----:B------:R-:W-:Y:S02]  /*8db0*/  MOV R166, R159 ;  /* 0x0000009f00a67202 */ /* 0x000fe40000000f00 */
[----:B------:R-:W-:Y:S02]  /*8dc0*/  MOV R162, R158 ;  /* 0x0000009e00a27202 */ /* 0x000fe40000000f00 */
[----:B------:R-:W-:Y:S02]  /*8dd0*/  SEL R161, R149, RZ, P1 ;  /* 0x000000ff95a17207 */ /* 0x000fe40000800000 */
[----:B------:R-:W-:Y:S01]  /*8de0*/  SEL R8, R8, RZ, P2 ;  /* 0x000000ff08087207 */ /* 0x000fe20001000000 */
[----:B------:R-:W-:Y:S06]  /*8df0*/  @P3 BRA `(.L_x_51) ;  /* 0xffffffd000a03947 */ /* 0x000fec000383ffff */
.L_x_37:
[----:B------:R-:W-:Y:S05]  /*8e00*/  WARPSYNC.ALL ;  /* 0x0000000000007948 */ /* 0x000fea0003800000 */
[----:B------:R-:W2:Y:S01]  /*8e10*/  SHFL.BFLY PT, R3, R10, 0x1, 0x1f ;  /* 0x0c201f000a037f89 */ /* 0x000ea200000e0000 */
[----:B------:R-:W-:Y:S01]  /*8e20*/  BSSY B0, `(.L_x_52) ;  /* 0x0000023000007945 */ /* 0x000fe20003800000 */
[----:B------:R-:W-:Y:S01]  /*8e30*/  IMAD.MOV.U32 R7, RZ, RZ, 0x7f800000 ;  /* 0x7f800000ff077424 */ /* 0x000fe200078e00ff */
[----:B------:R-:W-:Y:S01]  /*8e40*/  MOV R6, 0x3f800000 ;  /* 0x3f80000000067802 */ /* 0x000fe20000000f00 */
[----:B------:R-:W3:Y:S01]  /*8e50*/  SHFL.BFLY PT, R5, R156, 0x1, 0x1f ;  /* 0x0c201f009c057f89 */ /* 0x000ee200000e0000 */
[----:B------:R-:W-:Y:S01]  /*8e60*/  MOV R9, 0x7f800000 ;  /* 0x7f80000000097802 */ /* 0x000fe20000000f00 */
[----:B--2---:R-:W-:Y:S01]  /*8e70*/  FADD R3, R3, R10 ;  /* 0x0000000a03037221 */ /* 0x004fe20000000000 */
[----:B---3--:R-:W-:-:S04]  /*8e80*/  FADD R122, R5, R156 ;  /* 0x0000009c057a7221 */ /* 0x008fc80000000000 */
[----:B------:R-:W2:Y:S04]  /*8e90*/  SHFL.BFLY PT, R0, R3, 0x2, 0x1f ;  /* 0x0c401f0003007f89 */ /* 0x000ea800000e0000 */
[----:B------:R-:W3:Y:S01]  /*8ea0*/  SHFL.BFLY PT, R123, R122, 0x2, 0x1f ;  /* 0x0c401f007a7b7f89 */ /* 0x000ee200000e0000 */
[C---:B--2---:R-:W-:Y:S01]  /*8eb0*/  FSETP.NE.AND P0, PT, R3.reuse, -R0, PT ;  /* 0x800000000300720b */ /* 0x044fe20003f05000 */
[----:B------:R-:W-:Y:S01]  /*8ec0*/  FADD R4, R3, R0 ;  /* 0x0000000003047221 */ /* 0x000fe20000000000 */
[----:B------:R-:W-:Y:S01]  /*8ed0*/  MOV R0, 0x3f800000 ;  /* 0x3f80000000007802 */ /* 0x000fe20000000f00 */
[----:B---3--:R-:W-:-:S10]  /*8ee0*/  FADD R5, R122, R123 ;  /* 0x0000007b7a057221 */ /* 0x008fd40000000000 */
[----:B------:R-:W-:Y:S05]  /*8ef0*/  @!P0 BRA `(.L_x_53) ;  /* 0x0000000000548947 */ /* 0x000fea0003800000 */
[----:B------:R-:W-:Y:S01]  /*8f00*/  VIADD R0, R4, 0x1800000 ;  /* 0x0180000004007836 */ /* 0x000fe20000000000 */
[----:B------:R-:W-:Y:S04]  /*8f10*/  BSSY B1, `(.L_x_54) ;  /* 0x000000c000017945 */ /* 0x000fe80003800000 */
[----:B------:R-:W-:-:S04]  /*8f20*/  LOP3.LUT R0, R0, 0x7f800000, RZ, 0xc0, !PT ;  /* 0x7f80000000007812 */ /* 0x000fc800078ec0ff */
[----:B------:R-:W-:-:S13]  /*8f30*/  ISETP.GT.U32.AND P0, PT, R0, 0x1ffffff, PT ;  /* 0x01ffffff0000780c */ /* 0x000fda0003f04070 */
[----:B------:R-:W-:Y:S05]  /*8f40*/  @P0 BRA `(.L_x_55) ;  /* 0x0000000000100947 */ /* 0x000fea0003800000 */
[----:B------:R-:W-:Y:S02]  /*8f50*/  MOV R2, R4 ;  /* 0x0000000400027202 */ /* 0x000fe40000000f00 */
[----:B------:R-:W-:-:S07]  /*8f60*/  MOV R121, 0x8f80 ;  /* 0x00008f8000797802 */ /* 0x000fce0000000f00 */
[----:B-1----:R-:W-:Y:S05]  /*8f70*/  CALL.REL.NOINC `($__internal_0_$__cuda_sm20_rcp_rn_f32_slowpath) ;  /* 0x0000002000587944 */ /* 0x002fea0003c00000 */
[----:B------:R-:W-:Y:S05]  /*8f80*/  BRA `(.L_x_56) ;  /* 0x0000000000107947 */ /* 0x000fea0003800000 */
.L_x_55:
[----:B------:R-:W2:Y:S02]  /*8f90*/  MUFU.RCP R3, R4 ;  /* 0x0000000400037308 */ /* 0x000ea40000001000 */
[----:B--2---:R-:W-:-:S04]  /*8fa0*/  FFMA R0, R4, R3, -1 ;  /* 0xbf80000004007423 */ /* 0x004fc80000000003 */
[----:B------:R-:W-:-:S04]  /*8fb0*/  FADD.FTZ R0, -R0, -RZ ;  /* 0x800000ff00007221 */ /* 0x000fc80000010100 */
[----:B------:R-:W-:-:S07]  /*8fc0*/  FFMA R0, R3, R0, R3 ;  /* 0x0000000003007223 */ /* 0x000fce0000000003 */
.L_x_56:
[----:B------:R-:W-:Y:S05]  /*8fd0*/  BSYNC B1 ;  /* 0x0000000000017941 */ /* 0x000fea0003800000 */
.L_x_54:
[----:B------:R-:W-:Y:S01]  /*8fe0*/  FSETP.GEU.AND P0, PT, |R4|, 1.175494350822287508e-38, PT ;  /* 0x008000000400780b */ /* 0x000fe20003f0e200 */
[----:B------:R-:W-:-:S12]  /*8ff0*/  ULDC UR6, c[0x0][0x600] ;  /* 0x0001800000067ab9 */ /* 0x000fd80000000800 */
[----:B------:R-:W-:-:S04]  /*9000*/  @!P0 FMUL R4, R4, 16777216 ;  /* 0x4b80000004048820 */ /* 0x000fc80000400000 */
[----:B------:R-:W2:Y:S02]  /*9010*/  MUFU.LG2 R2, R4 ;  /* 0x0000000400027308 */ /* 0x000ea40000000c00 */
[----:B--2---:R-:W-:-:S04]  /*9020*/  @!P0 FADD R2, R2, -24 ;  /* 0xc1c0000002028421 */ /* 0x004fc80000000000 */
[----:B------:R-:W-:-:S04]  /*9030*/  FMUL R2, R2, 0.69314718246459960938 ;  /* 0x3f31721802027820 */ /* 0x000fc80000400000 */
[----:B------:R-:W-:-:S07]  /*9040*/  FFMA R9, R159, UR6, R2 ;  /* 0x000000069f097c23 */ /* 0x000fce0008000002 */
.L_x_53:
[----:B------:R-:W-:Y:S05]  /*9050*/  BSYNC B0 ;  /* 0x0000000000007941 */ /* 0x000fea0003800000 */
.L_x_52:
[----:B------:R-:W-:Y:S01]  /*9060*/  FSETP.NE.AND P0, PT, R122, -R123, PT ;  /* 0x8000007b7a00720b */ /* 0x000fe20003f05000 */
[----:B------:R-:W-:Y:S01]  /*9070*/  ULDC UR4, c[0x0][0x608] ;  /* 0x0001820000047ab9 */ /* 0x000fe20000000800 */
[----:B------:R-:W-:Y:S01]  /*9080*/  BSSY B0, `(.L_x_57) ;  /* 0x0000049000007945 */ /* 0x000fe20003800000 */
[----:B------:R-:W-:-:S04]  /*9090*/  FMUL R0, R0, UR4 ;  /* 0x0000000400007c20 */ /* 0x000fc80008400000 */
        /* <DEDUP_REMOVED lines=48> */
[----:B------:R-:W-:Y:S06]  /*93a0*/  @!P0 BRA `(.L_x_58) ;  /* 0x0000000000588947 */ /* 0x000fec0003800000 */
[----:B------:R-:W-:Y:S01]  /*93b0*/  IADD3 R0, R5, 0x1800000, RZ ;  /* 0x0180000005007810 */ /* 0x000fe20007ffe0ff */
[----:B------:R-:W-:Y:S03]  /*93c0*/  BSSY B1, `(.L_x_59) ;  /* 0x000000d000017945 */ /* 0x000fe60003800000 */
[----:B------:R-:W-:-:S04]  /*93d0*/  LOP3.LUT R0, R0, 0x7f800000, RZ, 0xc0, !PT ;  /* 0x7f80000000007812 */ /* 0x000fc800078ec0ff */
[----:B------:R-:W-:-:S13]  /*93e0*/  ISETP.GT.U32.AND P0, PT, R0, 0x1ffffff, PT ;  /* 0x01ffffff0000780c */ /* 0x000fda0003f04070 */
[----:B------:R-:W-:Y:S05]  /*93f0*/  @P0 BRA `(.L_x_60) ;  /* 0x0000000000140947 */ /* 0x000fea0003800000 */
[----:B------:R-:W-:Y:S02]  /*9400*/  MOV R2, R5 ;  /* 0x0000000500027202 */ /* 0x000fe40000000f00 */
[----:B------:R-:W-:-:S07]  /*9410*/  MOV R121, 0x9430 ;  /* 0x0000943000797802 */ /* 0x000fce0000000f00 */
[----:B-1----:R-:W-:Y:S05]  /*9420*/  CALL.REL.NOINC `($__internal_0_$__cuda_sm20_rcp_rn_f32_slowpath) ;  /* 0x0000001c002c7944 */ /* 0x002fea0003c00000 */
[----:B------:R-:W-:Y:S01]  /*9430*/  IMAD.MOV.U32 R6, RZ, RZ, R0 ;  /* 0x000000ffff067224 */ /* 0x000fe200078e0000 */
[----:B------:R-:W-:Y:S06]  /*9440*/  BRA `(.L_x_61) ;  /* 0x0000000000107947 */ /* 0x000fec0003800000 */
.L_x_60:
[----:B------:R-:W2:Y:S02]  /*9450*/  MUFU.RCP R6, R5 ;  /* 0x0000000500067308 */ /* 0x000ea40000001000 */
[----:B--2---:R-:W-:-:S04]  /*9460*/  FFMA R0, R5, R6, -1 ;  /* 0xbf80000005007423 */ /* 0x004fc80000000006 */
[----:B------:R-:W-:-:S04]  /*9470*/  FADD.FTZ R3, -R0, -RZ ;  /* 0x800000ff00037221 */ /* 0x000fc80000010100 */
[----:B------:R-:W-:-:S07]  /*9480*/  FFMA R6, R6, R3, R6 ;  /* 0x0000000306067223 */ /* 0x000fce0000000006 */
.L_x_61:
[----:B------:R-:W-:Y:S05]  /*9490*/  BSYNC B1 ;  /* 0x0000000000017941 */ /* 0x000fea0003800000 */
.L_x_59:
[----:B------:R-:W-:Y:S01]  /*94a0*/  FSETP.GEU.AND P0, PT, |R5|, 1.175494350822287508e-38, PT ;  /* 0x008000000500780b */ /* 0x000fe20003f0e200 */
[----:B------:R-:W-:-:S12]  /*94b0*/  ULDC UR4, c[0x0][0x600] ;  /* 0x0001800000047ab9 */ /* 0x000fd80000000800 */
[----:B------:R-:W-:-:S04]  /*94c0*/  @!P0 FMUL R5, R5, 16777216 ;  /* 0x4b80000005058820 */ /* 0x000fc80000400000 */
[----:B------:R-:W2:Y:S02]  /*94d0*/  MUFU.LG2 R0, R5 ;  /* 0x0000000500007308 */ /* 0x000ea40000000c00 */
[----:B--2---:R-:W-:-:S04]  /*94e0*/  @!P0 FADD R0, R0, -24 ;  /* 0xc1c0000000008421 */ /* 0x004fc80000000000 */
[----:B------:R-:W-:-:S04]  /*94f0*/  FMUL R7, R0, 0.69314718246459960938 ;  /* 0x3f31721800077820 */ /* 0x000fc80000400000 */
[----:B------:R-:W-:-:S07]  /*9500*/  FFMA R7, R158, UR4, R7 ;  /* 0x000000049e077c23 */ /* 0x000fce0008000007 */
.L_x_58:
[----:B------:R-:W-:Y:S05]  /*9510*/  BSYNC B0 ;  /* 0x0000000000007941 */ /* 0x000fea0003800000 */
.L_x_57:
[C---:B------:R-:W-:Y:S01]  /*9520*/  LOP3.LUT P0, RZ, R17.reuse, 0x3, RZ, 0xc0, !PT ;  /* 0x0000000311ff7812 */ /* 0x040fe2000780c0ff */
[----:B------:R-:W-:Y:S01]  /*9530*/  ULDC UR4, c[0x0][0x608] ;  /* 0x0001820000047ab9 */ /* 0x000fe20000000800 */
[----:B------:R-:W-:Y:S01]  /*9540*/  LOP3.LUT R18, R17, 0x7f, RZ, 0xc0, !PT ;  /* 0x0000007f11127812 */ /* 0x000fe200078ec0ff */
[----:B------:R-:W-:Y:S01]  /*9550*/  ULDC.64 UR6, c[0x0][0x208] ;  /* 0x0000820000067ab9 */ /* 0x000fe20000000a00 */
[----:B------:R-:W-:Y:S01]  /*9560*/  FMUL R6, R6, UR4 ;  /* 0x0000000406067c20 */ /* 0x000fe20008400000 */
[----:B------:R-:W-:Y:S01]  /*9570*/  BSSY B0, `(.L_x_62) ;  /* 0x0000016000007945 */ /* 0x000fe20003800000 */
[----:B------:R-:W-:-:S07]  /*9580*/  SHF.R.U32.HI R19, RZ, 0x5, R18 ;  /* 0x00000005ff137819 */ /* 0x000fce0000011612 */
[----:B------:R-:W-:Y:S05]  /*9590*/  @P0 BRA `(.L_x_63) ;  /* 0x00000000004c0947 */ /* 0x000fea0003800000 */
[----:B------:R-:W-:Y:S01]  /*95a0*/  SHF.R.U32.HI R0, RZ, 0x2, R17 ;  /* 0x00000002ff007819 */ /* 0x000fe20000011611 */
[----:B------:R-:W-:Y:S01]  /*95b0*/  ULDC.64 UR4, c[0x0][0x688] ;  /* 0x0001a20000047ab9 */ /* 0x000fe20000000a00 */
[----:B------:R-:W-:Y:S01]  /*95c0*/  SHF.L.U32 R3, R19, 0x4, RZ ;  /* 0x0000000413037819 */ /* 0x000fe200000006ff */
[----:B------:R-:W-:Y:S01]  /*95d0*/  UIMAD UR4, UR36, UR4, UR43 ;  /* 0x00000004240472a4 */ /* 0x000fe2000f8e022b */
[----:B------:R-:W-:-:S03]  /*95e0*/  LOP3.LUT R0, R0, 0x7, RZ, 0xc0, !PT ;  /* 0x0000000700007812 */ /* 0x000fc600078ec0ff */
[----:B------:R-:W-:Y:S01]  /*95f0*/  UIMAD UR4, UR37, UR5, UR4 ;  /* 0x00000005250472a4 */ /* 0x000fe2000f8e0204 */
[----:B------:R-:W-:Y:S02]  /*9600*/  LOP3.LUT R0, R3, 0xfffffff0, R0, 0xe2, !PT ;  /* 0xfffffff003007812 */ /* 0x000fe400078ee200 */
[----:B------:R-:W-:Y:S02]  /*9610*/  ULDC UR5, c[0x0][0x288] ;  /* 0x0000a20000057ab9 */ /* 0x000fe40000000800 */
[C---:B------:R-:W-:Y:S02]  /*9620*/  LOP3.LUT R2, R0.reuse, UR43, RZ, 0xfc, !PT ;  /* 0x0000002b00027c12 */ /* 0x040fe4000f8efcff */
[----:B------:R-:W-:Y:S02]  /*9630*/  IADD3 R0, P2, R0, UR4, RZ ;  /* 0x0000000400007c10 */ /* 0x000fe4000ff5e0ff */
[C---:B------:R-:W-:Y:S02]  /*9640*/  IADD3 R3, R2.reuse, 0x8, RZ ;  /* 0x0000000802037810 */ /* 0x040fe40007ffe0ff */
[----:B------:R-:W-:-:S02]  /*9650*/  ISETP.GE.U32.AND P0, PT, R2, UR5, PT ;  /* 0x0000000502007c0c */ /* 0x000fc4000bf06070 */
[----:B------:R-:W-:Y:S01]  /*9660*/  ISETP.GE.U32.AND P1, PT, R3, UR5, PT ;  /* 0x0000000503007c0c */ /* 0x000fe2000bf26070 */
[----:B------:R-:W-:Y:S01]  /*9670*/  ULDC.64 UR4, c[0x0][0x680] ;  /* 0x0001a00000047ab9 */ /* 0x000fe20000000a00 */
[----:B------:R-:W-:Y:S02]  /*9680*/  IADD3.X R3, RZ, RZ, RZ, P2, !PT ;  /* 0x000000ffff037210 */ /* 0x000fe400017fe4ff */
[----:B------:R-:W-:-:S04]  /*9690*/  LEA R2, P2, R0, UR4, 0x2 ;  /* 0x0000000400027c11 */ /* 0x000fc8000f8410ff */
[----:B------:R-:W-:-:S05]  /*96a0*/  LEA.HI.X R3, R0, UR5, R3, 0x2, P2 ;  /* 0x0000000500037c11 */ /* 0x000fca00090f1403 */
[----:B------:R2:W-:Y:S04]  /*96b0*/  @!P0 STG.E desc[UR6][R2.64], R9 ;  /* 0x0000000902008986 */ /* 0x0005e8000c101906 */
[----:B------:R2:W-:Y:S02]  /*96c0*/  @!P1 STG.E desc[UR6][R2.64+0x20], R7 ;  /* 0x0000200702009986 */ /* 0x0005e4000c101906 */
.L_x_63:
[----:B------:R-:W-:Y:S05]  /*96d0*/  BSYNC B0 ;  /* 0x0000000000007941 */ /* 0x000fea0003800000 */
.L_x_62:
[----:B------:R-:W-:Y:S01]  /*96e0*/  ULDC.64 UR4, c[0x0][0x730] ;  /* 0x0001cc0000047ab9 */ /* 0x000fe20000000a00 */
[-C--:B------:R-:W-:Y:S01]  /*96f0*/  FMUL R26, R26, R6.reuse ;  /* 0x000000061a1a7220 */ /* 0x080fe20000400000 */
[----:B------:R-:W-:Y:S01]  /*9700*/  ISETP.NE.U32.AND P0, PT, RZ, UR4, PT ;  /* 0x00000004ff007c0c */ /* 0x000fe2000bf05070 */
[-C--:B------:R-:W-:Y:S01]  /*9710*/  FMUL R22, R27, R6.reuse ;  /* 0x000000061b167220 */ /* 0x080fe20000400000 */
[-C--:B------:R-:W-:Y:S01]  /*9720*/  FMUL R30, R30, R6.reuse ;  /* 0x000000061e1e7220 */ /* 0x080fe20000400000 */
[-C--:B-1----:R-:W-:Y:S01]  /*9730*/  FMUL R120, R31, R6.reuse ;  /* 0x000000061f787220 */ /* 0x082fe20000400000 */
[----:B------:R-:W-:Y:S01]  /*9740*/  ISETP.NE.AND.EX P0, PT, RZ, UR5, PT, P0 ;  /* 0x00000005ff007c0c */ /* 0x000fe2000bf05300 */
        /* <DEDUP_REMOVED lines=44> */
[----:B------:R-:W-:Y:S06]  /*9a10*/  @P0 BRA `(.L_x_64) ;  /* 0x0000000000200947 */ /* 0x000fec0003800000 */
[----:B------:R-:W-:Y:S02]  /*9a20*/  ULDC.64 UR4, c[0x0][0x728] ;  /* 0x0001ca0000047ab9 */ /* 0x000fe40000000a00 */
[----:B------:R-:W-:-:S04]  /*9a30*/  ISETP.NE.U32.AND P0, PT, RZ, UR4, PT ;  /* 0x00000004ff007c0c */ /* 0x000fc8000bf05070 */
[----:B------:R-:W-:-:S13]  /*9a40*/  ISETP.NE.AND.EX P0, PT, RZ, UR5, PT, P0 ;  /* 0x00000005ff007c0c */ /* 0x000fda000bf05300 */
[----:B------:R-:W-:Y:S05]  /*9a50*/  @!P0 BRA `(.L_x_65) ;  /* 0x00000000000c8947 */ /* 0x000fea0003800000 */
[----:B--2---:R-:W1:Y:S02]  /*9a60*/  LDC.64 R2, c[0x0][0x728] ;  /* 0x0001ca00ff027b82 */ /* 0x004e640000000a00 */
[----:B-1----:R3:W5:Y:S01]  /*9a70*/  LDG.E R2, desc[UR6][R2.64] ;  /* 0x0000000602027981 */ /* 0x002762000c1e1900 */
[----:B------:R-:W-:Y:S05]  /*9a80*/  BRA `(.L_x_64) ;  /* 0x0000000000047947 */ /* 0x000fea0003800000 */
.L_x_65:
[----:B--2---:R-:W1:Y:S02]  /*9a90*/  LDC R2, c[0x0][0x720] ;  /* 0x0001c800ff027b82 */ /* 0x004e640000000800 */
.L_x_64:
[----:B------:R-:W-:Y:S01]  /*9aa0*/  MOV R0, RZ ;  /* 0x000000ff00007202 */ /* 0x000fe20000000f00 */
[----:B-1---5:R-:W-:-:S03]  /*9ab0*/  IMAD.MOV.U32 R83, RZ, RZ, R2 ;  /* 0x000000ffff537224 */ /* 0x022fc600078e0002 */
[----:B------:R-:W-:-:S13]  /*9ac0*/  LOP3.LUT P0, RZ, R0, 0x1bf, RZ, 0xc0, !PT ;  /* 0x000001bf00ff7812 */ /* 0x000fda000780c0ff */
[----:B------:R-:W-:Y:S05]  /*9ad0*/  @!P0 BRA `(.L_x_66) ;  /* 0x0000000000408947 */ /* 0x000fea0003800000 */
[----:B------:R-:W-:Y:S01]  /*9ae0*/  MOV R0, 0x0 ;  /* 0x0000000000007802 */ /* 0x000fe20000000f00 */
[----:B------:R-:W-:Y:S01]  /*9af0*/  ULDC.64 UR4, c[0x4][0x70] ;  /* 0x01001c0000047ab9 */ /* 0x000fe20000000a00 */
[----:B------:R-:W-:Y:S01]  /*9b00*/  ULDC.64 UR6, c[0x4][0x8] ;  /* 0x0100020000067ab9 */ /* 0x000fe20000000a00 */
[----:B------:R-:W-:Y:S01]  /*9b10*/  MOV R4, UR4 ;  /* 0x0000000400047c02 */ /* 0x000fe20008000f00 */
[----:B--23--:R1:W2:Y:S01]  /*9b20*/  LDC.64 R2, c[0x4][R0] ;  /* 0x0100000000027b82 */ /* 0x00c2a20000000a00 */
[----:B------:R-:W-:Y:S01]  /*9b30*/  MOV R5, UR5 ;  /* 0x0000000500057c02 */ /* 0x000fe20008000f00 */
[----:B------:R-:W-:Y:S01]  /*9b40*/  ULDC.64 UR4, c[0x4][0x78] ;  /* 0x01001e0000047ab9 */ /* 0x000fe20000000a00 */
[----:B------:R-:W-:Y:S01]  /*9b50*/  MOV R10, UR6 ;  /* 0x00000006000a7c02 */ /* 0x000fe20008000f00 */
[----:B------:R-:W-:Y:S01]  /*9b60*/  IMAD.U32 R7, RZ, RZ, UR5 ;  /* 0x00000005ff077e24 */ /* 0x000fe2000f8e00ff */
[----:B------:R-:W-:Y:S01]  /*9b70*/  MOV R6, UR4 ;  /* 0x0000000400067c02 */ /* 0x000fe20008000f00 */
[----:B------:R-:W-:Y:S01]  /*9b80*/  IMAD.MOV.U32 R12, RZ, RZ, 0x1 ;  /* 0x00000001ff0c7424 */ /* 0x000fe200078e00ff */
[----:B------:R-:W-:-:S02]  /*9b90*/  MOV R11, UR7 ;  /* 0x00000007000b7c02 */ /* 0x000fc40008000f00 */
[----:B------:R-:W-:Y:S02]  /*9ba0*/  MOV R8, 0x70 ;  /* 0x0000007000087802 */ /* 0x000fe40000000f00 */
[----:B-1----:R-:W-:-:S07]  /*9bb0*/  MOV R13, RZ ;  /* 0x000000ff000d7202 */ /* 0x002fce0000000f00 */
[----:B------:R-:W-:-:S07]  /*9bc0*/  LEPC R20, `(.L_x_66) ;  /* 0x000000001014794e */ /* 0x000fce0000000000 */
[----:B--2---:R-:W-:Y:S05]  /*9bd0*/  CALL.ABS.NOINC R2 ;  /* 0x0000000002007343 */ /* 0x004fea0003c00000 */
.L_x_66:
        /* <DEDUP_REMOVED lines=9> */
[----:B------:R-:W-:Y:S01]  /*9c70*/  IMAD.U32 R6, RZ, RZ, UR6 ;  /* 0x00000006ff067e24 */ /* 0x000fe2000f8e00ff */
[----:B------:R-:W-:Y:S01]  /*9c80*/  MOV R7, UR7 ;  /* 0x0000000700077c02 */ /* 0x000fe20008000f00 */
[----:B------:R-:W-:Y:S01]  /*9c90*/  IMAD.MOV.U32 R8, RZ, RZ, 0x70 ;  /* 0x00000070ff087424 */ /* 0x000fe200078e00ff */
[----:B------:R-:W-:-:S02]  /*9ca0*/  MOV R10, UR4 ;  /* 0x00000004000a7c02 */ /* 0x000fc40008000f00 */
[----:B------:R-:W-:Y:S02]  /*9cb0*/  MOV R11, UR5 ;  /* 0x00000005000b7c02 */ /* 0x000fe40008000f00 */
[----:B------:R-:W-:Y:S02]  /*9cc0*/  MOV R12, 0x1 ;  /* 0x00000001000c7802 */ /* 0x000fe40000000f00 */
[----:B-1----:R-:W-:-:S07]  /*9cd0*/  MOV R13, RZ ;  /* 0x000000ff000d7202 */ /* 0x002fce0000000f00 */
[----:B------:R-:W-:-:S07]  /*9ce0*/  LEPC R20, `(.L_x_67) ;  /* 0x000000001014794e */ /* 0x000fce0000000000 */
[----:B--2---:R-:W-:Y:S05]  /*9cf0*/  CALL.ABS.NOINC R2 ;  /* 0x0000000002007343 */ /* 0x004fea0003c00000 */
.L_x_67:
[----:B------:R-:W-:Y:S01]  /*9d00*/  ULDC.64 UR4, c[0x0][0x730] ;  /* 0x0001cc0000047ab9 */ /* 0x000fe20000000a00 */
[----:B------:R-:W-:Y:S02]  /*9d10*/  SHF.L.U32 R0, R17, 0x5, RZ ;  /* 0x0000000511007819 */ /* 0x000fe400000006ff */
[----:B------:R-:W-:Y:S02]  /*9d20*/  ISETP.NE.U32.AND P0, PT, RZ, UR4, PT ;  /* 0x00000004ff007c0c */ /* 0x000fe4000bf05070 */
[----:B--23--:R-:W-:Y:S02]  /*9d30*/  SHF.R.U32.HI R3, RZ, 0x1, R17 ;  /* 0x00000001ff037819 */ /* 0x00cfe40000011611 */
[----:B------:R-:W-:Y:S02]  /*9d40*/  ISETP.NE.AND.EX P0, PT, RZ, UR5, PT, P0 ;  /* 0x00000005ff007c0c */ /* 0x000fe4000bf05300 */
[C---:B------:R-:W-:Y:S02]  /*9d50*/  LOP3.LUT R2, R0.reuse, 0xc0, RZ, 0xc0, !PT ;  /* 0x000000c000027812 */ /* 0x040fe400078ec0ff */
[----:B------:R-:W-:-:S02]  /*9d60*/  LOP3.LUT R4, R0, 0x20, RZ, 0xc0, !PT ;  /* 0x0000002000047812 */ /* 0x000fc400078ec0ff */
[----:B------:R-:W-:Y:S01]  /*9d70*/  LOP3.LUT R2, R2, 0x8, R3, 0xf8, !PT ;  /* 0x0000000802027812 */ /* 0x000fe200078ef803 */
[----:B------:R-:W-:Y:S01]  /*9d80*/  IMAD.SHL.U32 R3, R17, 0x4, RZ ;  /* 0x0000000411037824 */ /* 0x000fe200078e00ff */
[----:B------:R-:W-:Y:S02]  /*9d90*/  IADD3 R18, R18, 0x1f, RZ ;  /* 0x0000001f12127810 */ /* 0x000fe40007ffe0ff */
[----:B------:R-:W-:Y:S02]  /*9da0*/  LEA R4, R19, R4, 0x9 ;  /* 0x0000000413047211 */ /* 0x000fe400078e48ff */
[----:B------:R-:W-:Y:S01]  /*9db0*/  LOP3.LUT R3, R2, 0x18, R3, 0x78, !PT ;  /* 0x0000001802037812 */ /* 0x000fe200078e7803 */
[----:B------:R-:W1:Y:S01]  /*9dc0*/  @P0 LDC R83, c[0x0][0x720] ;  /* 0x0001c800ff530b82 */ /* 0x000e620000000800 */
[----:B------:R-:W-:Y:S02]  /*9dd0*/  LOP3.LUT R0, R0, 0x100, RZ, 0xc0, !PT ;  /* 0x0000010000007812 */ /* 0x000fe400078ec0ff */
[----:B------:R-:W-:-:S02]  /*9de0*/  ISETP.GT.U32.AND P1, PT, R18, 0x3e, PT ;  /* 0x0000003e1200780c */ /* 0x000fc40003f24070 */
[----:B------:R-:W-:Y:S02]  /*9df0*/  IADD3 R3, R3, R4, R0 ;  /* 0x0000000403037210 */ /* 0x000fe40007ffe000 */
[----:B------:R-:W-:-:S03]  /*9e00*/  LOP3.LUT P0, RZ, R17, 0x4, RZ, 0xc0, !PT ;  /* 0x0000000411ff7812 */ /* 0x000fc6000780c0ff */
[----:B------:R-:W-:-:S05]  /*9e10*/  IMAD R3, R3, 0x2, R16 ;  /* 0x0000000203037824 */ /* 0x000fca00078e0210 */
[----:B------:R-:W-:Y:S01]  /*9e20*/  IADD3 R19, R3, 0x1000, RZ ;  /* 0x0000100003137810 */ /* 0x000fe20007ffe0ff */
[-C--:B-1----:R-:W-:Y:S01]  /*9e30*/  FMUL R5, R26, R83.reuse ;  /* 0x000000531a057220 */ /* 0x082fe20000400000 */
        /* <DEDUP_REMOVED lines=15> */
[----:B------:R-:W-:Y:S01]  /*9f30*/  F2FP.BF16.F32.PACK_AB R5, R0, R5 ;  /* 0x000000050005723e */ /* 0x000fe200000010ff */
[-C--:B------:R-:W-:Y:S01]  /*9f40*/  FMUL R14, R42, R83.reuse ;  /* 0x000000532a0e7220 */ /* 0x080fe20000400000 */
[----:B------:R-:W-:Y:S01]  /*9f50*/  MOV R0, 0x10 ;  /* 0x0000001000007802 */ /* 0x000fe20000000f00 */
        /* <DEDUP_REMOVED lines=79> */
[----:B------:R-:W-:Y:S01]  /*a450*/  FMUL R83, R118, R83 ;  /* 0x0000005376537220 */ /* 0x000fe20000400000 */
[----:B------:R-:W-:-:S02]  /*a460*/  F2FP.BF16.F32.PACK_AB R4, R25, R4 ;  /* 0x000000041904723e */ /* 0x000fc400000010ff */
[----:B------:R-:W-:Y:S02]  /*a470*/  F2FP.BF16.F32.PACK_AB R6, R29, R6 ;  /* 0x000000061d06723e */ /* 0x000fe400000010ff */
[----:B------:R-:W-:Y:S02]  /*a480*/  F2FP.BF16.F32.PACK_AB R7, R2, R7 ;  /* 0x000000070207723e */ /* 0x000fe400000010ff */
[----:B------:R-:W-:Y:S02]  /*a490*/  F2FP.BF16.F32.PACK_AB R8, R33, R8 ;  /* 0x000000082108723e */ /* 0x000fe400000010ff */
[----:B------:R-:W-:Y:S02]  /*a4a0*/  F2FP.BF16.F32.PACK_AB R10, R37, R36 ;  /* 0x00000024250a723e */ /* 0x000fe400000010ff */
[----:B------:R-:W-:Y:S02]  /*a4b0*/  F2FP.BF16.F32.PACK_AB R11, R12, R11 ;  /* 0x0000000b0c0b723e */ /* 0x000fe400000010ff */
[----:B------:R-:W-:Y:S01]  /*a4c0*/  SEL R0, R0, 0xfffffff0, !P0 ;  /* 0xfffffff000007807 */ /* 0x000fe20004000000 */
[----:B------:R-:W-:Y:S06]  /*a4d0*/  @P1 BRA `(.L_x_68) ;  /* 0x0000000000041947 */ /* 0x000fec0003800000 */
[----:B------:R-:W-:-:S04]  /*a4e0*/  DEPBAR.LE SB0, 0x1 ;  /* 0x000080400000791a */ /* 0x000fc80000000000 */
.L_x_68:
[----:B------:R-:W-:Y:S05]  /*a4f0*/  WARPSYNC.ALL ;  /* 0x0000000000007948 */ /* 0x000fea0003800000 */
[----:B------:R-:W-:Y:S01]  /*a500*/  BAR.SYNC.DEFER_BLOCKING 0x1, 0x80 ;  /* 0x0042000000007b1d */ /* 0x000fe20000010000 */
[C---:B------:R-:W-:Y:S02]  /*a510*/  LEA R19, R0.reuse, R19, 0x1 ;  /* 0x0000001300137211 */ /* 0x040fe400078e08ff */
[----:B------:R-:W-:Y:S02]  /*a520*/  LEA R0, R0, R3, 0x1 ;  /* 0x0000000300007211 */ /* 0x000fe400078e08ff */
[----:B------:R-:W-:Y:S01]  /*a530*/  F2FP.BF16.F32.PACK_AB R13, R13, R14 ;  /* 0x0000000e0d0d723e */ /* 0x000fe200000010ff */
[----:B------:R-:W-:Y:S01]  /*a540*/  BSSY B0, `(.L_x_69) ;  /* 0x000001d000007945 */ /* 0x000fe20003800000 */
[----:B------:R-:W-:-:S02]  /*a550*/  F2FP.BF16.F32.PACK_AB R21, R21, R22 ;  /* 0x000000161515723e */ /* 0x000fc400000010ff */
[----:B------:R-:W-:Y:S02]  /*a560*/  F2FP.BF16.F32.PACK_AB R12, R41, R40 ;  /* 0x00000028290c723e */ /* 0x000fe400000010ff */
[----:B------:R-:W-:Y:S02]  /*a570*/  F2FP.BF16.F32.PACK_AB R14, R45, R44 ;  /* 0x0000002c2d0e723e */ /* 0x000fe400000010ff */
[----:B------:R-:W-:Y:S02]  /*a580*/  F2FP.BF16.F32.PACK_AB R15, R15, R18 ;  /* 0x000000120f0f723e */ /* 0x000fe400000010ff */
[----:B------:R-:W-:Y:S02]  /*a590*/  F2FP.BF16.F32.PACK_AB R20, R20, R17 ;  /* 0x000000111414723e */ /* 0x000fe400000010ff */
[----:B------:R-:W-:Y:S02]  /*a5a0*/  F2FP.BF16.F32.PACK_AB R22, R53, R52 ;  /* 0x000000343516723e */ /* 0x000fe400000010ff */
[----:B------:R-:W-:Y:S01]  /*a5b0*/  F2FP.BF16.F32.PACK_AB R23, R23, R24 ;  /* 0x000000181717723e */ /* 0x000fe200000010ff */
[----:B------:R1:W-:Y:S04]  /*a5c0*/  STSM.16.M88.4 [R3], R4 ;  /* 0x0000000403007844 */ /* 0x0003e80000000200 */
[----:B------:R1:W-:Y:S01]  /*a5d0*/  STSM.16.M88.4 [R0], R8 ;  /* 0x0000000800007844 */ /* 0x0003e20000000200 */
[----:B------:R-:W-:Y:S01]  /*a5e0*/  @!PT LDS RZ, [RZ] ;  /* 0x00000000fffff984 */ /* 0x000fe20000000800 */
[----:B------:R-:W-:Y:S01]  /*a5f0*/  @!PT LDS RZ, [RZ] ;  /* 0x00000000fffff984 */ /* 0x000fe20000000800 */
[----:B------:R-:W-:Y:S01]  /*a600*/  @!PT LDS RZ, [RZ] ;  /* 0x00000000fffff984 */ /* 0x000fe20000000800 */
[----:B------:R-:W-:Y:S01]  /*a610*/  @!PT LDS RZ, [RZ] ;  /* 0x00000000fffff984 */ /* 0x000fe20000000800 */
[----:B------:R2:W-:Y:S06]  /*a620*/  MEMBAR.ALL.CTA ;  /* 0x0000000000007992 */ /* 0x0005ec0000008000 */
[----:B--2---:R-:W2:Y:S02]  /*a630*/  FENCE.VIEW.ASYNC.S ;  /* 0x00000000000073c6 */ /* 0x004ea40000000000 */
[----:B--2---:R-:W-:Y:S06]  /*a640*/  BAR.SYNC.DEFER_BLOCKING 0x1, 0x80 ;  /* 0x0042000000007b1d */ /* 0x004fec0000010000 */
[----:B------:R-:W-:Y:S05]  /*a650*/  @P1 BRA `(.L_x_70) ;  /* 0x00000000002c1947 */ /* 0x000fea0003800000 */
[----:B------:R-:W-:Y:S01]  /*a660*/  ULDC.64 UR4, c[0x0][0x198] ;  /* 0x0000660000047ab9 */ /* 0x000fe20000000a00 */
[----:B------:R-:W-:Y:S01]  /*a670*/  R2UR UR8, R16 ;  /* 0x00000000100872ca */ /* 0x000fe200000e0000 */
[----:B------:R-:W-:Y:S01]  /*a680*/  UIADD3 UR4, UP0, UR4, 0x670, URZ ;  /* 0x0000067004047890 */ /* 0x000fe2000ff1e03f */
[----:B------:R-:W-:Y:S01]  /*a690*/  UMOV UR9, URZ ;  /* 0x0000003f00097c82 */ /* 0x000fe20008000000 */
[----:B------:R-:W-:Y:S02]  /*a6a0*/  UMOV UR10, UR43 ;  /* 0x0000002b000a7c82 */ /* 0x000fe40008000000 */
[----:B------:R-:W-:Y:S01]  /*a6b0*/  UIADD3.X UR5, URZ, UR5, URZ, UP0, !UPT ;  /* 0x000000053f057290 */ /* 0x000fe200087fe43f */
[----:B------:R-:W-:Y:S01]  /*a6c0*/  UMOV UR11, UR36 ;  /* 0x00000024000b7c82 */ /* 0x000fe20008000000 */
[----:B------:R-:W-:-:S07]  /*a6d0*/  UMOV UR12, UR37 ;  /* 0x00000025000c7c82 */ /* 0x000fce0008000000 */
[----:B------:R2:W-:Y:S01]  /*a6e0*/  UTMASTG.4D [UR8], [UR4] ;  /* 0x00000008040073b5 */ /* 0x0005e20008018000 */
[----:B------:R0:W-:Y:S01]  /*a6f0*/  UTMACMDFLUSH ;  /* 0x00000000000079b7 */ /* 0x0001e20000000000 */
[----:B--2---:R-:W-:-:S04]  /*a700*/  DEPBAR.LE SB0, 0x1 ;  /* 0x000080400000791a */ /* 0x004fc80000000000 */
.L_x_70:
[----:B------:R-:W-:Y:S05]  /*a710*/  BSYNC B0 ;  /* 0x0000000000007941 */ /* 0x000fea0003800000 */
.L_x_69:
[----:B------:R-:W-:Y:S01]  /*a720*/  BAR.SYNC.DEFER_BLOCKING 0x1, 0x80 ;  /* 0x0042000000007b1d */ /* 0x000fe20000010000 */
[----:B-1----:R-:W-:Y:S02]  /*a730*/  F2FP.BF16.F32.PACK_AB R4, R57, R56 ;  /* 0x000000383904723e */ /* 0x002fe400000010ff */
[----:B------:R-:W-:Y:S02]  /*a740*/  F2FP.BF16.F32.PACK_AB R5, R26, R27 ;  /* 0x0000001b1a05723e */ /* 0x000fe400000010ff */
[----:B------:R-:W-:Y:S01]  /*a750*/  F2FP.BF16.F32.PACK_AB R6, R61, R60 ;  /* 0x0000003c3d06723e */ /* 0x000fe200000010ff */
[----:B------:R-:W-:Y:S01]  /*a760*/  BSSY B0, `(.L_x_71) ;  /* 0x000001c000007945 */ /* 0x000fe20003800000 */
[----:B------:R-:W-:Y:S02]  /*a770*/  F2FP.BF16.F32.PACK_AB R7, R28, R31 ;  /* 0x0000001f1c07723e */ /* 0x000fe400000010ff */
[----:B------:R-:W-:Y:S02]  /*a780*/  F2FP.BF16.F32.PACK_AB R8, R65, R64 ;  /* 0x000000404108723e */ /* 0x000fe400000010ff */
[----:B------:R-:W-:-:S02]  /*a790*/  F2FP.BF16.F32.PACK_AB R9, R30, R35 ;  /* 0x000000231e09723e */ /* 0x000fc400000010ff */
[----:B------:R-:W-:Y:S02]  /*a7a0*/  F2FP.BF16.F32.PACK_AB R10, R69, R68 ;  /* 0x00000044450a723e */ /* 0x000fe400000010ff */
[----:B------:R-:W-:Y:S01]  /*a7b0*/  F2FP.BF16.F32.PACK_AB R11, R32, R39 ;  /* 0x00000027200b723e */ /* 0x000fe200000010ff */
[----:B------:R1:W-:Y:S04]  /*a7c0*/  STSM.16.M88.4 [R3+0x1000], R12 ;  /* 0x0010000c03007844 */ /* 0x0003e80000000200 */
[----:B------:R1:W-:Y:S01]  /*a7d0*/  STSM.16.M88.4 [R0+0x1000], R20 ;  /* 0x0010001400007844 */ /* 0x0003e20000000200 */
        /* <DEDUP_REMOVED lines=8> */
[----:B------:R-:W-:Y:S01]  /*a860*/  R2UR UR8, R16 ;  /* 0x00000000100872ca */ /* 0x000fe200000e0000 */
[----:B------:R-:W-:Y:S01]  /*a870*/  ULDC.64 UR4, c[0x0][0x198] ;  /* 0x0000660000047ab9 */ /* 0x000fe20000000a00 */
[----:B------:R-:W-:Y:S01]  /*a880*/  UMOV UR9, 0x20 ;  /* 0x0000002000097882 */ /* 0x000fe20000000000 */
[----:B------:R-:W-:Y:S01]  /*a890*/  UIADD3 UR4, UP0, UR4, 0x670, URZ ;  /* 0x0000067004047890 */ /* 0x000fe2000ff1e03f */
[----:B------:R-:W-:Y:S01]  /*a8a0*/  UMOV UR10, UR43 ;  /* 0x0000002b000a7c82 */ /* 0x000fe20008000000 */
[----:B------:R-:W-:Y:S02]  /*a8b0*/  UMOV UR11, UR36 ;  /* 0x00000024000b7c82 */ /* 0x000fe40008000000 */
[----:B------:R-:W-:Y:S01]  /*a8c0*/  UIADD3.X UR5, URZ, UR5, URZ, UP0, !UPT ;  /* 0x000000053f057290 */ /* 0x000fe200087fe43f */
[----:B------:R-:W-:-:S05]  /*a8d0*/  UMOV UR12, UR37 ;  /* 0x00000025000c7c82 */ /* 0x000fca0008000000 */
[----:B------:R-:W-:-:S09]  /*a8e0*/  UIADD3 UR8, UR8, 0x1000, URZ ;  /* 0x0000100008087890 */ /* 0x000fd2000fffe03f */
[----:B------:R2:W-:Y:S01]  /*a8f0*/  UTMASTG.4D [UR8], [UR4] ;  /* 0x00000008040073b5 */ /* 0x0005e20008018000 */
[----:B------:R0:W-:Y:S01]  /*a900*/  UTMACMDFLUSH ;  /* 0x00000000000079b7 */ /* 0x0001e20000000000 */
[----:B--2---:R-:W-:-:S04]  /*a910*/  DEPBAR.LE SB0, 0x1 ;  /* 0x000080400000791a */ /* 0x004fc80000000000 */
.L_x_72:
[----:B------:R-:W-:Y:S05]  /*a920*/  BSYNC B0 ;  /* 0x0000000000007941 */ /* 0x000fea0003800000 */
.L_x_71:
        /* <DEDUP_REMOVED lines=23> */
[----:B------:R-:W-:Y:S01]  /*aaa0*/  UMOV UR9, 0x40 ;  /* 0x0000004000097882 */ /* 0x000fe20000000000 */
[----:B------:R-:W-:Y:S02]  /*aab0*/  UMOV UR10, UR43 ;  /* 0x0000002b000a7c82 */ /* 0x000fe40008000000 */
[----:B------:R-:W-:Y:S01]  /*aac0*/  UIADD3.X UR5, URZ, UR5, URZ, UP0, !UPT ;  /* 0x000000053f057290 */ /* 0x000fe200087fe43f */
[----:B------:R-:W-:Y:S01]  /*aad0*/  UMOV UR11, UR36 ;  /* 0x00000024000b7c82 */ /* 0x000fe20008000000 */
[----:B------:R-:W-:-:S07]  /*aae0*/  UMOV UR12, UR37 ;  /* 0x00000025000c7c82 */ /* 0x000fce0008000000 */
[----:B------:R2:W-:Y:S01]  /*aaf0*/  UTMASTG.4D [UR8], [UR4] ;  /* 0x00000008040073b5 */ /* 0x0005e20008018000 */
[----:B------:R0:W-:Y:S01]  /*ab00*/  UTMACMDFLUSH ;  /* 0x00000000000079b7 */ /* 0x0001e20000000000 */
[----:B--2---:R-:W-:-:S04]  /*ab10*/  DEPBAR.LE SB0, 0x1 ;  /* 0x000080400000791a */ /* 0x004fc80000000000 */
.L_x_74:
[----:B------:R-:W-:Y:S05]  /*ab20*/  BSYNC B0 ;  /* 0x0000000000007941 */ /* 0x000fea0003800000 */
.L_x_73:
[----:B------:R-:W-:Y:S01]  /*ab30*/  BAR.SYNC.DEFER_BLOCKING 0x1, 0x80 ;  /* 0x0042000000007b1d */ /* 0x000fe20000010000 */
[----:B------:R-:W-:Y:S02]  /*ab40*/  F2FP.BF16.F32.PACK_AB R88, R89, R88 ;  /* 0x000000585958723e */ /* 0x000fe400000010ff */
        /* <DEDUP_REMOVED lines=9> */
[----:B------:R2:W-:Y:S01]  /*abe0*/  STSM.16.M88.4 [R19], R20 ;  /* 0x0000001413007844 */ /* 0x0005e20000000200 */
[----:B------:R-:W-:Y:S01]  /*abf0*/  @!PT LDS RZ, [RZ] ;  /* 0x00000000fffff984 */ /* 0x000fe20000000800 */
[----:B------:R-:W-:Y:S01]  /*ac00*/  @!PT LDS RZ, [RZ] ;  /* 0x00000000fffff984 */ /* 0x000fe20000000800 */
[----:B------:R-:W-:Y:S01]  /*ac10*/  @!PT LDS RZ, [RZ] ;  /* 0x00000000fffff984 */ /* 0x000fe20000000800 */
[----:B------:R-:W-:Y:S01]  /*ac20*/  @!PT LDS RZ, [RZ] ;  /* 0x00000000fffff984 */ /* 0x000fe20000000800 */
[----:B------:R3:W-:Y:S06]  /*ac30*/  MEMBAR.ALL.CTA ;  /* 0x0000000000007992 */ /* 0x0007ec0000008000 */
[----:B---3--:R-:W3:Y:S02]  /*ac40*/  FENCE.VIEW.ASYNC.S ;  /* 0x00000000000073c6 */ /* 0x008ee40000000000 */
[----:B---3--:R-:W-:Y:S06]  /*ac50*/  BAR.SYNC.DEFER_BLOCKING 0x1, 0x80 ;  /* 0x0042000000007b1d */ /* 0x008fec0000010000 */
        /* <DEDUP_REMOVED lines=12> */
[----:B---3--:R-:W-:-:S04]  /*ad20*/  DEPBAR.LE SB0, 0x1 ;  /* 0x000080400000791a */ /* 0x008fc80000000000 */
.L_x_76:
[----:B------:R-:W-:Y:S05]  /*ad30*/  BSYNC B0 ;  /* 0x0000000000007941 */ /* 0x000fea0003800000 */
.L_x_75:
        /* <DEDUP_REMOVED lines=17> */
[----:B----4-:R-:W4:Y:S02]  /*ae50*/  FENCE.VIEW.ASYNC.S ;  /* 0x00000000000073c6 */ /* 0x010f240000000000 */
[----:B----4-:R-:W-:Y:S06]  /*ae60*/  BAR.SYNC.DEFER_BLOCKING 0x1, 0x80 ;  /* 0x0042000000007b1d */ /* 0x010fec0000010000 */
        /* <DEDUP_REMOVED lines=11> */
[----:B----4-:R-:W-:-:S04]  /*af20*/  DEPBAR.LE SB0, 0x1 ;  /* 0x000080400000791a */ /* 0x010fc80000000000 */
.L_x_78:
[----:B------:R-:W-:Y:S05]  /*af30*/  BSYNC B0 ;  /* 0x0000000000007941 */ /* 0x000fea0003800000 */
.L_x_77:
[----:B------:R-:W-:Y:S06]  /*af40*/  BAR.SYNC.DEFER_BLOCKING 0x1, 0x80 ;  /* 0x0042000000007b1d */ /* 0x000fec0000010000 */
[----:B------:R-:W-:Y:S01]  /*af50*/  BSSY B0, `(.L_x_79) ;  /* 0x0000016000007945 */ /* 0x000fe20003800000 */
[----:B------:R4:W-:Y:S04]  /*af60*/  STSM.16.M88.4 [R3+0x1000], R104 ;  /* 0x0010006803007844 */ /* 0x0009e80000000200 */
[----:B------:R4:W-:Y:S01]  /*af70*/  STSM.16.M88.4 [R19], R80 ;  /* 0x0000005013007844 */ /* 0x0009e20000000200 */
[----:B------:R-:W-:Y:S01]  /*af80*/  @!PT LDS RZ, [RZ] ;  /* 0x00000000fffff984 */ /* 0x000fe20000000800 */
[----:B------:R-:W-:Y:S01]  /*af90*/  @!PT LDS RZ, [RZ] ;  /* 0x00000000fffff984 */ /* 0x000fe20000000800 */
[----:B------:R-:W-:Y:S01]  /*afa0*/  @!PT LDS RZ, [RZ] ;  /* 0x00000000fffff984 */ /* 0x000fe20000000800 */
[----:B------:R-:W-:Y:S01]  /*afb0*/  @!PT LDS RZ, [RZ] ;  /* 0x00000000fffff984 */ /* 0x000fe20000000800 */
[----:B------:R5:W-:Y:S06]  /*afc0*/  MEMBAR.ALL.CTA ;  /* 0x0000000000007992 */ /* 0x000bec0000008000 */
[----:B-----5:R-:W5:Y:S02]  /*afd0*/  FENCE.VIEW.ASYNC.S ;  /* 0x00000000000073c6 */ /* 0x020f640000000000 */
[----:B-----5:R-:W-:Y:S06]  /*afe0*/  BAR.SYNC.DEFER_BLOCKING 0x1, 0x80 ;  /* 0x0042000000007b1d */ /* 0x020fec0000010000 */
        /* <DEDUP_REMOVED lines=10> */
[----:B------:R1:W-:Y:S02]  /*b090*/  UTMASTG.4D [UR8], [UR4] ;  /* 0x00000008040073b5 */ /* 0x0003e40008018000 */
[----:B-1----:R0:W-:Y:S02]  /*b0a0*/  UTMACMDFLUSH ;  /* 0x00000000000079b7 */ /* 0x0021e40000000000 */
.L_x_80:
[----:B------:R-:W-:Y:S05]  /*b0b0*/  BSYNC B0 ;  /* 0x0000000000007941 */ /* 0x000fea0003800000 */
.L_x_79:
[----:B------:R-:W-:-:S04]  /*b0c0*/  DEPBAR.LE SB0, 0x0 ;  /* 0x000080000000791a */ /* 0x000fc80000000000 */
[----:B------:R-:W-:Y:S05]  /*b0d0*/  EXIT ;  /* 0x000000000000794d */ /* 0x000fea0003800000 */
        .weak           $__internal_0_$__cuda_sm20_rcp_rn_f32_slowpath
        .type           $__internal_0_$__cuda_sm20_rcp_rn_f32_slowpath,@function
        .size           $__internal_0_$__cuda_sm20_rcp_rn_f32_slowpath,(.L_x_86 - $__internal_0_$__cuda_sm20_rcp_rn_f32_slowpath)
$__internal_0_$__cuda_sm20_rcp_rn_f32_slowpath:
[----:B------:R-:W-:Y:S01]  /*b0e0*/  IMAD.SHL.U32 R0, R2, 0x2, RZ ;  /* 0x0000000202007824 */ /* 0x000fe200078e00ff */
[----:B------:R-:W-:Y:S04]  /*b0f0*/  BSSY B2, `(.L_x_81) ;  /* 0x0000030000027945 */ /* 0x000fe80003800000 */
[----:B------:R-:W-:-:S04]  /*b100*/  SHF.R.U32.HI R124, RZ, 0x18, R0 ;  /* 0x00000018ff7c7819 */ /* 0x000fc80000011600 */
[----:B------:R-:W-:-:S13]  /*b110*/  ISETP.NE.U32.AND P0, PT, R124, RZ, PT ;  /* 0x000000ff7c00720c */ /* 0x000fda0003f05070 */
[----:B------:R-:W-:Y:S05]  /*b120*/  @P0 BRA `(.L_x_82) ;  /* 0x0000000000280947 */ /* 0x000fea0003800000 */
[----:B------:R-:W-:-:S04]  /*b130*/  SHF.L.U32 R0, R2, 0x1, RZ ;  /* 0x0000000102007819 */ /* 0x000fc800000006ff */
[----:B------:R-:W-:-:S13]  /*b140*/  ISETP.NE.AND P0, PT, R0, RZ, PT ;  /* 0x000000ff0000720c */ /* 0x000fda0003f05270 */
[----:B------:R-:W-:Y:S01]  /*b150*/  @P0 FFMA R8, R2, 1.84467440737095516160e+19, RZ ;  /* 0x5f80000002080823 */ /* 0x000fe200000000ff */
[----:B------:R-:W-:Y:S08]  /*b160*/  @!P0 MUFU.RCP R3, R2 ;  /* 0x0000000200038308 */ /* 0x000ff00000001000 */
[----:B------:R-:W1:Y:S02]  /*b170*/  @P0 MUFU.RCP R11, R8 ;  /* 0x00000008000b0308 */ /* 0x000e640000001000 */
[----:B-1----:R-:W-:-:S04]  /*b180*/  @P0 FFMA R0, R8, R11, -1 ;  /* 0xbf80000008000423 */ /* 0x002fc8000000000b */
[----:B------:R-:W-:-:S04]  /*b190*/  @P0 FADD.FTZ R0, -R0, -RZ ;  /* 0x800000ff00000221 */ /* 0x000fc80000010100 */
[----:B------:R-:W-:-:S04]  /*b1a0*/  @P0 FFMA R0, R11, R0, R11 ;  /* 0x000000000b000223 */ /* 0x000fc8000000000b */
[----:B------:R-:W-:Y:S01]  /*b1b0*/  @P0 FFMA R3, R0, 1.84467440737095516160e+19, RZ ;  /* 0x5f80000000030823 */ /* 0x000fe200000000ff */
[----:B------:R-:W-:Y:S06]  /*b1c0*/  BRA `(.L_x_83) ;  /* 0x0000000000887947 */ /* 0x000fec0003800000 */
.L_x_82:
[----:B------:R-:W-:-:S04]  /*b1d0*/  IADD3 R125, R124, -0xfd, RZ ;  /* 0xffffff037c7d7810 */ /* 0x000fc80007ffe0ff */
[----:B------:R-:W-:-:S13]  /*b1e0*/  ISETP.GT.U32.AND P0, PT, R125, 0x1, PT ;  /* 0x000000017d00780c */ /* 0x000fda0003f04070 */
[----:B------:R-:W-:Y:S05]  /*b1f0*/  @P0 BRA `(.L_x_84) ;  /* 0x0000000000780947 */ /* 0x000fea0003800000 */
[----:B------:R-:W-:Y:S02]  /*b200*/  LOP3.LUT R0, R2, 0x7fffff, RZ, 0xc0, !PT ;  /* 0x007fffff02007812 */ /* 0x000fe400078ec0ff */
[----:B------:R-:W-:Y:S02]  /*b210*/  MOV R120, 0x3 ;  /* 0x0000000300787802 */ /* 0x000fe40000000f00 */
[----:B------:R-:W-:Y:S02]  /*b220*/  LOP3.LUT R0, R0, 0x3f800000, RZ, 0xfc, !PT ;  /* 0x3f80000000007812 */ /* 0x000fe400078efcff */
[----:B------:R-:W-:Y:S02]  /*b230*/  SHF.L.U32 R120, R120, R125, RZ ;  /* 0x0000007d78787219 */ /* 0x000fe400000006ff */
[----:B------:R-:W1:Y:S02]  /*b240*/  MUFU.RCP R3, R0 ;  /* 0x0000000000037308 */ /* 0x000e640000001000 */
[----:B-1----:R-:W-:-:S04]  /*b250*/  FFMA R8, R0, R3, -1 ;  /* 0xbf80000000087423 */ /* 0x002fc80000000003 */
[----:B------:R-:W-:-:S04]  /*b260*/  FADD.FTZ R8, -R8, -RZ ;  /* 0x800000ff08087221 */ /* 0x000fc80000010100 */
[CCC-:B------:R-:W-:Y:S01]  /*b270*/  FFMA.RM R10, R3.reuse, R8.reuse, R3.reuse ;  /* 0x00000008030a7223 */ /* 0x1c0fe20000004003 */
[----:B------:R-:W-:-:S04]  /*b280*/  FFMA.RP R11, R3, R8, R3 ;  /* 0x00000008030b7223 */ /* 0x000fc80000008003 */
[C---:B------:R-:W-:Y:S02]  /*b290*/  LOP3.LUT R3, R10.reuse, 0x7fffff, RZ, 0xc0, !PT ;  /* 0x007fffff0a037812 */ /* 0x040fe400078ec0ff */
[----:B------:R-:W-:Y:S02]  /*b2a0*/  FSETP.NEU.FTZ.AND P0, PT, R10, R11, PT ;  /* 0x0000000b0a00720b */ /* 0x000fe40003f1d000 */
[----:B------:R-:W-:Y:S02]  /*b2b0*/  LOP3.LUT R3, R3, 0x800000, RZ, 0xfc, !PT ;  /* 0x0080000003037812 */ /* 0x000fe400078efcff */
[----:B------:R-:W-:Y:S02]  /*b2c0*/  SEL R8, RZ, 0xffffffff, !P0 ;  /* 0xffffffffff087807 */ /* 0x000fe40004000000 */
[----:B------:R-:W-:-:S03]  /*b2d0*/  LOP3.LUT R120, R120, R3, RZ, 0xc0, !PT ;  /* 0x0000000378787212 */ /* 0x000fc600078ec0ff */
[----:B------:R-:W-:Y:S01]  /*b2e0*/  IMAD.MOV R8, RZ, RZ, -R8 ;  /* 0x000000ffff087224 */ /* 0x000fe200078e0a08 */
[----:B------:R-:W-:-:S04]  /*b2f0*/  SHF.R.U32.HI R120, RZ, R125, R120 ;  /* 0x0000007dff787219 */ /* 0x000fc80000011678 */
[----:B------:R-:W-:Y:S02]  /*b300*/  LOP3.LUT P1, RZ, R8, R125, R3, 0xf8, !PT ;  /* 0x0000007d08ff7212 */ /* 0x000fe4000782f803 */
[C---:B------:R-:W-:Y:S02]  /*b310*/  LOP3.LUT P0, RZ, R120.reuse, 0x1, RZ, 0xc0, !PT ;  /* 0x0000000178ff7812 */ /* 0x040fe4000780c0ff */
[----:B------:R-:W-:-:S04]  /*b320*/  LOP3.LUT P2, RZ, R120, 0x2, RZ, 0xc0, !PT ;  /* 0x0000000278ff7812 */ /* 0x000fc8000784c0ff */
[----:B------:R-:W-:Y:S02]  /*b330*/  PLOP3.LUT P0, PT, P0, P1, P2, 0xe0, 0x0 ;  /* 0x000000000000781c */ /* 0x000fe40000703c20 */
[----:B------:R-:W-:Y:S02]  /*b340*/  LOP3.LUT P1, RZ, R2, 0x7fffff, RZ, 0xc0, !PT ;  /* 0x007fffff02ff7812 */ /* 0x000fe4000782c0ff */
[----:B------:R-:W-:-:S04]  /*b350*/  SEL R0, RZ, 0x1, !P0 ;  /* 0x00000001ff007807 */ /* 0x000fc80004000000 */
[----:B------:R-:W-:-:S04]  /*b360*/  IADD3 R0, -R0, RZ, RZ ;  /* 0x000000ff00007210 */ /* 0x000fc80007ffe1ff */
[----:B------:R-:W-:Y:S02]  /*b370*/  ISETP.GE.AND P0, PT, R0, RZ, PT ;  /* 0x000000ff0000720c */ /* 0x000fe40003f06270 */
[----:B------:R-:W-:-:S04]  /*b380*/  IADD3 R0, R124, -0xfc, RZ ;  /* 0xffffff047c007810 */ /* 0x000fc80007ffe0ff */
[----:B------:R-:W-:-:S07]  /*b390*/  SHF.R.U32.HI R3, RZ, R0, R3 ;  /* 0x00000000ff037219 */ /* 0x000fce0000011603 */
[----:B------:R-:W-:-:S05]  /*b3a0*/  @!P0 IADD3 R3, R3, 0x1, RZ ;  /* 0x0000000103038810 */ /* 0x000fca0007ffe0ff */
[----:B------:R-:W-:-:S05]  /*b3b0*/  @!P1 IMAD.SHL.U32 R3, R3, 0x2, RZ ;  /* 0x0000000203039824 */ /* 0x000fca00078e00ff */
[----:B------:R-:W-:Y:S01]  /*b3c0*/  LOP3.LUT R3, R3, 0x80000000, R2, 0xf8, !PT ;  /* 0x8000000003037812 */ /* 0x000fe200078ef802 */
[----:B------:R-:W-:Y:S06]  /*b3d0*/  BRA `(.L_x_83) ;  /* 0x0000000000047947 */ /* 0x000fec0003800000 */
.L_x_84:
[----:B------:R1:W2:Y:S02]  /*b3e0*/  MUFU.RCP R3, R2 ;  /* 0x0000000200037308 */ /* 0x0002a40000001000 */
.L_x_83:
[----:B------:R-:W-:Y:S05]  /*b3f0*/  BSYNC B2 ;  /* 0x0000000000027941 */ /* 0x000fea0003800000 */
.L_x_81:
[----:B--2---:R-:W-:Y:S02]  /*b400*/  MOV R0, R3 ;  /* 0x0000000300007202 */ /* 0x004fe40000000f00 */
[----:B-1----:R-:W-:Y:S02]  /*b410*/  MOV R2, R121 ;  /* 0x0000007900027202 */ /* 0x002fe40000000f00 */
[----:B------:R-:W-:-:S04]  /*b420*/  MOV R3, 0x0 ;  /* 0x0000000000037802 */ /* 0x000fc80000000f00 */
[----:B------:R-:W-:Y:S05]  /*b430*/  RET.REL.NODEC R2 `(_ZN7cutlass13device_kernelINS_4fmha6kernel13FmhaKernelTmaINS1_10collective15FmhaMainloopTmaINS_10bfloat16_tEfN4cute5tupleIJNS7_1CILi64EEESA_NS9_ILi192EEEEEENS4_12CausalFusionEJEEENS4_15FmhaFwdEpilogueIS6_fNS8_IJSA_SB_SA_EEEEEJEEEEEvNT_6ParamsE) ;  /* 0xffffff4802f07950 */ /* 0x000fea0003c3ffff */
.L_x_85:
[----:B------:R-:W-:-:S00]  /*b440*/  BRA `(.L_x_85) ;  /* 0xfffffffc00fc7947 */ /* 0x000fc0000383ffff */
[----:B------:R-:W-:-:S00]  /*b450*/  NOP ;  /* 0x0000000000007918 */ /* 0x000fc00000000000 */
        /* <DEDUP_REMOVED lines=10> */
.L_x_86:


//--------------------- .nv.global.init           --------------------------
	.section	.nv.global.init,"aw",@progbits
.nv.global.init:
	.type		$str$23,@object
	.size		$str$23,($str$24 - $str$23)
$str$23:
        /*0000*/ 	.byte	0x28, 0x61, 0x64, 0x64, 0x72, 0x65, 0x73, 0x73, 0x20, 0x26, 0x20, 0x6d, 0x61, 0x73, 0x6b, 0x29
        /*0010*/ 	.byte	0x20, 0x3d, 0x3d, 0x20, 0x30, 0x00
	.type		$str$24,@object
	.size		$str$24,(__unnamed_1 - $str$24)
$str$24:
        /*0016*/ 	.byte	0x2f, 0x74, 0x6d, 0x70, 0x2f, 0x63, 0x75, 0x74, 0x6c, 0x61, 0x73, 0x73, 0x5f, 0x73, 0x77, 0x65
        /*0026*/ 	.byte	0x65, 0x70, 0x5f, 0x73, 0x72, 0x63, 0x2f, 0x69, 0x6e, 0x63, 0x6c, 0x75, 0x64, 0x65, 0x2f, 0x63
        /*0036*/ 	.byte	0x75, 0x74, 0x65, 0x2f, 0x70, 0x6f, 0x69, 0x6e, 0x74, 0x65, 0x72, 0x5f, 0x66, 0x6c, 0x61, 0x67
        /*0046*/ 	.byte	0x67, 0x65, 0x64, 0x2e, 0x68, 0x70, 0x70, 0x00
	.type		__unnamed_1,@object
	.size		__unnamed_1,(__unnamed_2 - __unnamed_1)
__unnamed_1:
        /*004e*/ 	.byte	0x61, 0x75, 0x74, 0x6f, 0x20, 0x63, 0x75, 0x74, 0x65, 0x3a, 0x3a, 0x61, 0x73, 0x5f, 0x70, 0x6f
        /* <DEDUP_REMOVED lines=27> */
        /*020e*/ 	.byte	0x32, 0x30, 0x34, 0x38, 0x3e, 0x3e, 0x3e, 0x3e, 0x3e, 0x5d, 0x00
	.type		__unnamed_2,@object
	.size		__unnamed_2,(.L_1 - __unnamed_2)
__unnamed_2:
        /* <DEDUP_REMOVED lines=29> */
.L_1:


//--------------------- .nv.shared._ZN7cutlass13device_kernelINS_4fmha6kernel13FmhaKernelTmaINS1_10collective15FmhaMainloopTmaINS_10bfloat16_tEfN4cute5tupleIJNS7_1CILi64EEESA_NS9_ILi192EEEEEENS4_12CausalFusionEJEEENS4_15FmhaFwdEpilogueIS6_fNS8_IJSA_SB_SA_EEEEEJEEEEEvNT_6ParamsE --------------------------
	.section	.nv.shared._ZN7cutlass13device_kernelINS_4fmha6kernel13FmhaKernelTmaINS1_10collective15FmhaMainloopTmaINS_10bfloat16_tEfN4cute5tupleIJNS7_1CILi64EEESA_NS9_ILi192EEEEEENS4_12CausalFusionEJEEENS4_15FmhaFwdEpilogueIS6_fNS8_IJSA_SB_SA_EEEEEJEEEEEvNT_6ParamsE,"aw",@nobits
	.sectionflags	@""
	.align	16
	.zero		1024


//--------------------- .nv.shared.reserved.0     --------------------------
	.section	.nv.shared.reserved.0,"aw",@nobits
	.weak		__nv_reservedSMEM_offset_0_alias
	.size		__nv_reservedSMEM_offset_0_alias, 0, 0
	.other		__nv_reservedSMEM_offset_0_alias,@"STO_CUDA_RESERVED_SHARED STV_DEFAULT"
__nv_reservedSMEM_offset_0_alias:
	.zero		0


//--------------------- .nv.global                --------------------------
	.section	.nv.global,"aw",@nobits
.nv.global:
	.type		_ZN39_INTERNAL_8d595fc7_4_k_cu_4f576183_27494cute1_E,@object
	.size		_ZN39_INTERNAL_8d595fc7_4_k_cu_4f576183_27494cute1_E,(_ZN39_INTERNAL_8d595fc7_4_k_cu_4f576183_27494cuda3std3__45__cpo6cbeginE - _ZN39_INTERNAL_8d595fc7_4_k_cu_4f576183_27494cute1_E)
_ZN39_INTERNAL_8d595fc7_4_k_cu_4f576183_27494cute1_E:
	.zero		1
	.type		_ZN39_INTERNAL_8d595fc7_4_k_cu_4f576183_27494cuda3std3__45__cpo6cbeginE,@object
	.size		_ZN39_INTERNAL_8d595fc7_4_k_cu_4f576183_27494cuda3std3__45__cpo6cbeginE,(_ZN39_INTERNAL_8d595fc7_4_k_cu_4f576183_27494cuda3std3__48in_placeE - _ZN39_INTERNAL_8d595fc7_4_k_cu_4f576183_27494cuda3std3__45__cpo6cbeginE)
_ZN39_INTERNAL_8d595fc7_4_k_cu_4f576183_27494cuda3std3__45__cpo6cbeginE:
	.zero		1
	.type		_ZN39_INTERNAL_8d595fc7_4_k_cu_4f576183_27494cuda3std3__48in_placeE,@object
	.size		_ZN39_INTERNAL_8d595fc7_4_k_cu_4f576183_27494cuda3std3__48in_placeE,(_ZN39_INTERNAL_8d595fc7_4_k_cu_4f576183_27494cuda3std6ranges3__45__cpo9iter_moveE - _ZN39_INTERNAL_8d595fc7_4_k_cu_4f576183_27494cuda3std3__48in_placeE)
_ZN39_INTERNAL_8d595fc7_4_k_cu_4f576183_27494cuda3std3__48in_placeE:
	.zero		1
	.type		_ZN39_INTERNAL_8d595fc7_4_k_cu_4f576183_27494cuda3std6ranges3__45__cpo9iter_moveE,@object
	.size		_ZN39_INTERNAL_8d595fc7_4_k_cu_4f576183_27494cuda3std6ranges3__45__cpo9iter_moveE,(_ZN39_INTERNAL_8d595fc7_4_k_cu_4f576183_27494cuda3std3__45__cpo5beginE - _ZN39_INTERNAL_8d595fc7_4_k_cu_4f576183_27494cuda3std6ranges3__45__cpo9iter_moveE)
_ZN39_INTERNAL_8d595fc7_4_k_cu_4f576183_27494cuda3std6ranges3__45__cpo9iter_moveE:
	.zero		1
	.type		_ZN39_INTERNAL_8d595fc7_4_k_cu_4f576183_27494cuda3std3__45__cpo5beginE,@object
	.size		_ZN39_INTERNAL_8d595fc7_4_k_cu_4f576183_27494cuda3std3__45__cpo5beginE,(_ZN39_INTERNAL_8d595fc7_4_k_cu_4f576183_27494cuda3std3__441_GLOBAL__N__8d595fc7_4_k_cu_4f576183_27496ignoreE - _ZN39_INTERNAL_8d595fc7_4_k_cu_4f576183_27494cuda3std3__45__cpo5beginE)
_ZN39_INTERNAL_8d595fc7_4_k_cu_4f576183_27494cuda3std3__45__cpo5beginE:
	.zero		1
	.type		_ZN39_INTERNAL_8d595fc7_4_k_cu_4f576183_27494cuda3std3__441_GLOBAL__N__8d595fc7_4_k_cu_4f576183_27496ignoreE,@object
	.size		_ZN39_INTERNAL_8d595fc7_4_k_cu_4f576183_27494cuda3std3__441_GLOBAL__N__8d595fc7_4_k_cu_4f576183_27496ignoreE,(_ZN39_INTERNAL_8d595fc7_4_k_cu_4f576183_27494cute7productE - _ZN39_INTERNAL_8d595fc7_4_k_cu_4f576183_27494cuda3std3__441_GLOBAL__N__8d595fc7_4_k_cu_4f576183_27496ignoreE)
_ZN39_INTERNAL_8d595fc7_4_k_cu_4f576183_27494cuda3std3__441_GLOBAL__N__8d595fc7_4_k_cu_4f576183_27496ignoreE:
	.zero		1
	.type		_ZN39_INTERNAL_8d595fc7_4_k_cu_4f576183_27494cute7productE,@object
	.size		_ZN39_INTERNAL_8d595fc7_4_k_cu_4f576183_27494cute7productE,(_ZN39_INTERNAL_8d595fc7_4_k_cu_4f576183_27494cuda3std3__45__cpo3endE - _ZN39_INTERNAL_8d595fc7_4_k_cu_4f576183_27494cute7productE)
_ZN39_INTERNAL_8d595fc7_4_k_cu_4f576183_27494cute7productE:
	.zero		1
	.type		_ZN39_INTERNAL_8d595fc7_4_k_cu_4f576183_27494cuda3std3__45__cpo3endE,@object
	.size		_ZN39_INTERNAL_8d595fc7_4_k_cu_4f576183_27494cuda3std3__45__cpo3endE,(_ZN39_INTERNAL_8d595fc7_4_k_cu_4f576183_27494cuda3std3__419piecewise_constructE - _ZN39_INTERNAL_8d595fc7_4_k_cu_4f576183_27494cuda3std3__45__cpo3endE)
_ZN39_INTERNAL_8d595fc7_4_k_cu_4f576183_27494cuda3std3__45__cpo3endE:
	.zero		1
	.type		_ZN39_INTERNAL_8d595fc7_4_k_cu_4f576183_27494cuda3std3__419piecewise_constructE,@object
	.size		_ZN39_INTERNAL_8d595fc7_4_k_cu_4f576183_27494cuda3std3__419piecewise_constructE,(_ZN39_INTERNAL_8d595fc7_4_k_cu_4f576183_27494cuda3std3__45__cpo4cendE - _ZN39_INTERNAL_8d595fc7_4_k_cu_4f576183_27494cuda3std3__419piecewise_constructE)
_ZN39_INTERNAL_8d595fc7_4_k_cu_4f576183_27494cuda3std3__419piecewise_constructE:
	.zero		1
	.type		_ZN39_INTERNAL_8d595fc7_4_k_cu_4f576183_27494cuda3std3__45__cpo4cendE,@object
	.size		_ZN39_INTERNAL_8d595fc7_4_k_cu_4f576183_27494cuda3std3__45__cpo4cendE,(_ZN39_INTERNAL_8d595fc7_4_k_cu_4f576183_27494cuda3std6ranges3__45__cpo4swapE - _ZN39_INTERNAL_8d595fc7_4_k_cu_4f576183_27494cuda3std3__45__cpo4cendE)
_ZN39_INTERNAL_8d595fc7_4_k_cu_4f576183_27494cuda3std3__45__cpo4cendE:
	.zero		1
	.type		_ZN39_INTERNAL_8d595fc7_4_k_cu_4f576183_27494cuda3std6ranges3__45__cpo4swapE,@object
	.size		_ZN39_INTERNAL_8d595fc7_4_k_cu_4f576183_27494cuda3std6ranges3__45__cpo4swapE,(.L_9 - _ZN39_INTERNAL_8d595fc7_4_k_cu_4f576183_27494cuda3std6ranges3__45__cpo4swapE)
_ZN39_INTERNAL_8d595fc7_4_k_cu_4f576183_27494cuda3std6ranges3__45__cpo4swapE:
	.zero		1
.L_9:


//--------------------- .nv.constant0._ZN7cutlass13device_kernelINS_4fmha6kernel13FmhaKernelTmaINS1_10collective15FmhaMainloopTmaINS_10bfloat16_tEfN4cute5tupleIJNS7_1CILi64EEESA_NS9_ILi192EEEEEENS4_12CausalFusionEJEEENS4_15FmhaFwdEpilogueIS6_fNS8_IJSA_SB_SA_EEEEEJEEEEEvNT_6ParamsE --------------------------
	.section	.nv.constant0._ZN7cutlass13device_kernelINS_4fmha6kernel13FmhaKernelTmaINS1_10collective15FmhaMainloopTmaINS_10bfloat16_tEfN4cute5tupleIJNS7_1CILi64EEESA_NS9_ILi192EEEEEENS4_12CausalFusionEJEEENS4_15FmhaFwdEpilogueIS6_fNS8_IJSA_SB_SA_EEEEEJEEEEEvNT_6ParamsE,"a",@progbits
	.sectionflags	@""
	.align	4
.nv.constant0._ZN7cutlass13device_kernelINS_4fmha6kernel13FmhaKernelTmaINS1_10collective15FmhaMainloopTmaINS_10bfloat16_tEfN4cute5tupleIJNS7_1CILi64EEESA_NS9_ILi192EEEEEENS4_12CausalFusionEJEEENS4_15FmhaFwdEpilogueIS6_fNS8_IJSA_SB_SA_EEEEEJEEEEEvNT_6ParamsE:
	.zero		2688


//--------------------- SYMBOLS --------------------------

	.type		.nv.reservedSmem.offset0,@object
	.size		.nv.reservedSmem.offset0,0x4
	.type		__assertfail,@function
